//
// Generated by NVIDIA NVVM Compiler
//
// Compiler Build ID: CL-36424714
// Cuda compilation tools, release 13.0, V13.0.88
// Based on NVVM 20.0.0
//

.version 9.0
.target sm_100
.address_size 64

	// .globl	_Z10pw_biasAddPfS_ii

.visible .entry _Z10pw_biasAddPfS_ii(
	.param .u64 .ptr .align 1 _Z10pw_biasAddPfS_ii_param_0,
	.param .u64 .ptr .align 1 _Z10pw_biasAddPfS_ii_param_1,
	.param .u32 _Z10pw_biasAddPfS_ii_param_2,
	.param .u32 _Z10pw_biasAddPfS_ii_param_3
)
{
	.reg .pred 	%p<2>;
	.reg .b32 	%r<8>;
	.reg .b32 	%f<4>;
	.reg .b64 	%rd<9>;

	ld.param.u64 	%rd1, [_Z10pw_biasAddPfS_ii_param_0];
	ld.param.u64 	%rd2, [_Z10pw_biasAddPfS_ii_param_1];
	ld.param.u32 	%r3, [_Z10pw_biasAddPfS_ii_param_2];
	ld.param.u32 	%r2, [_Z10pw_biasAddPfS_ii_param_3];
	mov.u32 	%r4, %ctaid.x;
	mov.u32 	%r5, %ntid.x;
	mov.u32 	%r6, %tid.x;
	mad.lo.s32 	%r1, %r4, %r5, %r6;
	setp.ge.s32 	%p1, %r1, %r3;
	@%p1 bra 	$L__BB0_2;
	cvta.to.global.u64 	%rd3, %rd2;
	cvta.to.global.u64 	%rd4, %rd1;
	rem.s32 	%r7, %r1, %r2;
	mul.wide.s32 	%rd5, %r7, 4;
	add.s64 	%rd6, %rd3, %rd5;
	ld.global.f32 	%f1, [%rd6];
	mul.wide.s32 	%rd7, %r1, 4;
	add.s64 	%rd8, %rd4, %rd7;
	ld.global.f32 	%f2, [%rd8];
	add.f32 	%f3, %f1, %f2;
	st.global.f32 	[%rd8], %f3;
$L__BB0_2:
	ret;

}
	// .globl	_Z9pw_vecAddPfS_S_i
.visible .entry _Z9pw_vecAddPfS_S_i(
	.param .u64 .ptr .align 1 _Z9pw_vecAddPfS_S_i_param_0,
	.param .u64 .ptr .align 1 _Z9pw_vecAddPfS_S_i_param_1,
	.param .u64 .ptr .align 1 _Z9pw_vecAddPfS_S_i_param_2,
	.param .u32 _Z9pw_vecAddPfS_S_i_param_3
)
{
	.reg .pred 	%p<2>;
	.reg .b32 	%r<6>;
	.reg .b32 	%f<4>;
	.reg .b64 	%rd<11>;

	ld.param.u64 	%rd1, [_Z9pw_vecAddPfS_S_i_param_0];
	ld.param.u64 	%rd2, [_Z9pw_vecAddPfS_S_i_param_1];
	ld.param.u64 	%rd3, [_Z9pw_vecAddPfS_S_i_param_2];
	ld.param.u32 	%r2, [_Z9pw_vecAddPfS_S_i_param_3];
	mov.u32 	%r3, %ctaid.x;
	mov.u32 	%r4, %ntid.x;
	mov.u32 	%r5, %tid.x;
	mad.lo.s32 	%r1, %r3, %r4, %r5;
	setp.ge.s32 	%p1, %r1, %r2;
	@%p1 bra 	$L__BB1_2;
	cvta.to.global.u64 	%rd4, %rd2;
	cvta.to.global.u64 	%rd5, %rd3;
	cvta.to.global.u64 	%rd6, %rd1;
	mul.wide.s32 	%rd7, %r1, 4;
	add.s64 	%rd8, %rd4, %rd7;
	ld.global.f32 	%f1, [%rd8];
	add.s64 	%rd9, %rd5, %rd7;
	ld.global.f32 	%f2, [%rd9];
	add.f32 	%f3, %f1, %f2;
	add.s64 	%rd10, %rd6, %rd7;
	st.global.f32 	[%rd10], %f3;
$L__BB1_2:
	ret;

}
	// .globl	_Z9pw_vecMulPfS_S_i
.visible .entry _Z9pw_vecMulPfS_S_i(
	.param .u64 .ptr .align 1 _Z9pw_vecMulPfS_S_i_param_0,
	.param .u64 .ptr .align 1 _Z9pw_vecMulPfS_S_i_param_1,
	.param .u64 .ptr .align 1 _Z9pw_vecMulPfS_S_i_param_2,
	.param .u32 _Z9pw_vecMulPfS_S_i_param_3
)
{
	.reg .pred 	%p<2>;
	.reg .b32 	%r<6>;
	.reg .b32 	%f<4>;
	.reg .b64 	%rd<11>;

	ld.param.u64 	%rd1, [_Z9pw_vecMulPfS_S_i_param_0];
	ld.param.u64 	%rd2, [_Z9pw_vecMulPfS_S_i_param_1];
	ld.param.u64 	%rd3, [_Z9pw_vecMulPfS_S_i_param_2];
	ld.param.u32 	%r2, [_Z9pw_vecMulPfS_S_i_param_3];
	mov.u32 	%r3, %ctaid.x;
	mov.u32 	%r4, %ntid.x;
	mov.u32 	%r5, %tid.x;
	mad.lo.s32 	%r1, %r3, %r4, %r5;
	setp.ge.s32 	%p1, %r1, %r2;
	@%p1 bra 	$L__BB2_2;
	cvta.to.global.u64 	%rd4, %rd2;
	cvta.to.global.u64 	%rd5, %rd3;
	cvta.to.global.u64 	%rd6, %rd1;
	mul.wide.s32 	%rd7, %r1, 4;
	add.s64 	%rd8, %rd4, %rd7;
	ld.global.f32 	%f1, [%rd8];
	add.s64 	%rd9, %rd5, %rd7;
	ld.global.f32 	%f2, [%rd9];
	mul.f32 	%f3, %f1, %f2;
	add.s64 	%rd10, %rd6, %rd7;
	st.global.f32 	[%rd10], %f3;
$L__BB2_2:
	ret;

}
	// .globl	_Z7pw_tanhPfS_i
.visible .entry _Z7pw_tanhPfS_i(
	.param .u64 .ptr .align 1 _Z7pw_tanhPfS_i_param_0,
	.param .u64 .ptr .align 1 _Z7pw_tanhPfS_i_param_1,
	.param .u32 _Z7pw_tanhPfS_i_param_2
)
{
	.reg .pred 	%p<4>;
	.reg .b32 	%r<6>;
	.reg .b32 	%f<17>;
	.reg .b64 	%rd<8>;

	ld.param.u64 	%rd1, [_Z7pw_tanhPfS_i_param_0];
	ld.param.u64 	%rd2, [_Z7pw_tanhPfS_i_param_1];
	ld.param.u32 	%r2, [_Z7pw_tanhPfS_i_param_2];
	mov.u32 	%r3, %ctaid.x;
	mov.u32 	%r4, %ntid.x;
	mov.u32 	%r5, %tid.x;
	mad.lo.s32 	%r1, %r3, %r4, %r5;
	setp.ge.s32 	%p1, %r1, %r2;
	@%p1 bra 	$L__BB3_2;
	cvta.to.global.u64 	%rd3, %rd2;
	cvta.to.global.u64 	%rd4, %rd1;
	mul.wide.s32 	%rd5, %r1, 4;
	add.s64 	%rd6, %rd3, %rd5;
	ld.global.f32 	%f1, [%rd6];
	abs.f32 	%f2, %f1;
	mul.f32 	%f3, %f2, 0f4038AA3B;
	ex2.approx.ftz.f32 	%f4, %f3;
	add.f32 	%f5, %f4, 0f3F800000;
	rcp.approx.ftz.f32 	%f6, %f5;
	fma.rn.f32 	%f7, %f6, 0fC0000000, 0f3F800000;
	setp.ge.f32 	%p2, %f2, 0f41102CB4;
	selp.f32 	%f8, 0f3F800000, %f7, %p2;
	copysign.f32 	%f9, %f1, %f8;
	mul.f32 	%f10, %f1, %f1;
	fma.rn.f32 	%f11, %f10, 0f3C80F082, 0fBD563CAE;
	fma.rn.f32 	%f12, %f11, %f10, 0f3E085941;
	fma.rn.f32 	%f13, %f12, %f10, 0fBEAAA9ED;
	fma.rn.f32 	%f14, %f13, %f10, 0f00000000;
	fma.rn.f32 	%f15, %f14, %f1, %f1;
	setp.ge.f32 	%p3, %f2, 0f3F19999A;
	selp.f32 	%f16, %f9, %f15, %p3;
	add.s64 	%rd7, %rd4, %rd5;
	st.global.f32 	[%rd7], %f16;
$L__BB3_2:
	ret;

}
	// .globl	_Z10pw_sigmoidPfS_i
.visible .entry _Z10pw_sigmoidPfS_i(
	.param .u64 .ptr .align 1 _Z10pw_sigmoidPfS_i_param_0,
	.param .u64 .ptr .align 1 _Z10pw_sigmoidPfS_i_param_1,
	.param .u32 _Z10pw_sigmoidPfS_i_param_2
)
{
	.reg .pred 	%p<2>;
	.reg .b32 	%r<8>;
	.reg .b32 	%f<15>;
	.reg .b64 	%rd<8>;

	ld.param.u64 	%rd1, [_Z10pw_sigmoidPfS_i_param_0];
	ld.param.u64 	%rd2, [_Z10pw_sigmoidPfS_i_param_1];
	ld.param.u32 	%r2, [_Z10pw_sigmoidPfS_i_param_2];
	mov.u32 	%r3, %ctaid.x;
	mov.u32 	%r4, %ntid.x;
	mov.u32 	%r5, %tid.x;
	mad.lo.s32 	%r1, %r3, %r4, %r5;
	setp.ge.s32 	%p1, %r1, %r2;
	@%p1 bra 	$L__BB4_2;
	cvta.to.global.u64 	%rd3, %rd2;
	cvta.to.global.u64 	%rd4, %rd1;
	mul.wide.s32 	%rd5, %r1, 4;
	add.s64 	%rd6, %rd3, %rd5;
	ld.global.f32 	%f1, [%rd6];
	fma.rn.f32 	%f2, %f1, 0fBBBB989D, 0f3F000000;
	cvt.sat.f32.f32 	%f3, %f2;
	mov.f32 	%f4, 0f4B400001;
	mov.f32 	%f5, 0f437C0000;
	fma.rm.f32 	%f6, %f3, %f5, %f4;
	add.f32 	%f7, %f6, 0fCB40007F;
	neg.f32 	%f8, %f7;
	fma.rn.f32 	%f9, %f1, 0fBFB8AA3B, %f8;
	fma.rn.f32 	%f10, %f1, 0fB2A57060, %f9;
	mov.b32 	%r6, %f6;
	shl.b32 	%r7, %r6, 23;
	mov.b32 	%f11, %r7;
	ex2.approx.ftz.f32 	%f12, %f10;
	fma.rn.f32 	%f13, %f12, %f11, 0f3F800000;
	rcp.rn.f32 	%f14, %f13;
	add.s64 	%rd7, %rd4, %rd5;
	st.global.f32 	[%rd7], %f14;
$L__BB4_2:
	ret;

}
	// .globl	_Z14elementWise_fpiiPfS_S_S_S_S_S_S_b
.visible .entry _Z14elementWise_fpiiPfS_S_S_S_S_S_S_b(
	.param .u32 _Z14elementWise_fpiiPfS_S_S_S_S_S_S_b_param_0,
	.param .u32 _Z14elementWise_fpiiPfS_S_S_S_S_S_S_b_param_1,
	.param .u64 .ptr .align 1 _Z14elementWise_fpiiPfS_S_S_S_S_S_S_b_param_2,
	.param .u64 .ptr .align 1 _Z14elementWise_fpiiPfS_S_S_S_S_S_S_b_param_3,
	.param .u64 .ptr .align 1 _Z14elementWise_fpiiPfS_S_S_S_S_S_S_b_param_4,
	.param .u64 .ptr .align 1 _Z14elementWise_fpiiPfS_S_S_S_S_S_S_b_param_5,
	.param .u64 .ptr .align 1 _Z14elementWise_fpiiPfS_S_S_S_S_S_S_b_param_6,
	.param .u64 .ptr .align 1 _Z14elementWise_fpiiPfS_S_S_S_S_S_S_b_param_7,
	.param .u64 .ptr .align 1 _Z14elementWise_fpiiPfS_S_S_S_S_S_S_b_param_8,
	.param .u64 .ptr .align 1 _Z14elementWise_fpiiPfS_S_S_S_S_S_S_b_param_9,
	.param .u8 _Z14elementWise_fpiiPfS_S_S_S_S_S_S_b_param_10
)
{
	.reg .pred 	%p<7>;
	.reg .b16 	%rs<2>;
	.reg .b32 	%r<19>;
	.reg .b32 	%f<134>;
	.reg .b64 	%rd<66>;

	ld.param.u32 	%r5, [_Z14elementWise_fpiiPfS_S_S_S_S_S_S_b_param_0];
	ld.param.u32 	%r6, [_Z14elementWise_fpiiPfS_S_S_S_S_S_S_b_param_1];
	ld.param.u64 	%rd9, [_Z14elementWise_fpiiPfS_S_S_S_S_S_S_b_param_2];
	ld.param.u64 	%rd10, [_Z14elementWise_fpiiPfS_S_S_S_S_S_S_b_param_3];
	ld.param.u64 	%rd11, [_Z14elementWise_fpiiPfS_S_S_S_S_S_S_b_param_4];
	ld.param.u64 	%rd4, [_Z14elementWise_fpiiPfS_S_S_S_S_S_S_b_param_5];
	ld.param.u64 	%rd5, [_Z14elementWise_fpiiPfS_S_S_S_S_S_S_b_param_6];
	ld.param.u64 	%rd6, [_Z14elementWise_fpiiPfS_S_S_S_S_S_S_b_param_7];
	ld.param.u64 	%rd7, [_Z14elementWise_fpiiPfS_S_S_S_S_S_S_b_param_8];
	ld.param.u64 	%rd8, [_Z14elementWise_fpiiPfS_S_S_S_S_S_S_b_param_9];
	ld.param.s8 	%rs1, [_Z14elementWise_fpiiPfS_S_S_S_S_S_S_b_param_10];
	cvta.to.global.u64 	%rd1, %rd11;
	cvta.to.global.u64 	%rd2, %rd9;
	cvta.to.global.u64 	%rd3, %rd10;
	mov.u32 	%r7, %ctaid.x;
	mov.u32 	%r8, %ntid.x;
	mov.u32 	%r9, %tid.x;
	mad.lo.s32 	%r1, %r7, %r8, %r9;
	mul.lo.s32 	%r10, %r6, %r5;
	setp.ge.s32 	%p1, %r1, %r10;
	@%p1 bra 	$L__BB5_5;
	div.s32 	%r11, %r1, %r5;
	mul.lo.s32 	%r12, %r11, %r5;
	sub.s32 	%r2, %r1, %r12;
	shl.b32 	%r3, %r5, 2;
	mad.lo.s32 	%r4, %r3, %r11, %r2;
	setp.ne.s16 	%p2, %rs1, 0;
	@%p2 bra 	$L__BB5_3;
	mul.wide.s32 	%rd37, %r4, 4;
	add.s64 	%rd38, %rd3, %rd37;
	ld.global.f32 	%f37, [%rd38];
	add.s64 	%rd39, %rd2, %rd37;
	ld.global.f32 	%f38, [%rd39];
	add.f32 	%f39, %f37, %f38;
	mul.wide.s32 	%rd40, %r2, 4;
	add.s64 	%rd41, %rd1, %rd40;
	ld.global.f32 	%f40, [%rd41];
	mul.wide.s32 	%rd42, %r3, 4;
	add.s64 	%rd43, %rd41, %rd42;
	ld.global.f32 	%f41, [%rd43];
	add.f32 	%f42, %f40, %f41;
	add.f32 	%f133, %f39, %f42;
	mul.wide.s32 	%rd44, %r5, 4;
	add.s64 	%rd45, %rd38, %rd44;
	ld.global.f32 	%f43, [%rd45];
	add.s64 	%rd46, %rd39, %rd44;
	ld.global.f32 	%f44, [%rd46];
	add.f32 	%f45, %f43, %f44;
	add.s64 	%rd47, %rd41, %rd44;
	ld.global.f32 	%f46, [%rd47];
	add.s64 	%rd48, %rd47, %rd42;
	ld.global.f32 	%f47, [%rd48];
	add.f32 	%f48, %f46, %f47;
	add.f32 	%f132, %f45, %f48;
	add.s64 	%rd49, %rd45, %rd44;
	ld.global.f32 	%f49, [%rd49];
	add.s64 	%rd50, %rd46, %rd44;
	ld.global.f32 	%f50, [%rd50];
	add.f32 	%f51, %f49, %f50;
	add.s64 	%rd51, %rd47, %rd44;
	ld.global.f32 	%f52, [%rd51];
	add.s64 	%rd52, %rd51, %rd42;
	ld.global.f32 	%f53, [%rd52];
	add.f32 	%f54, %f52, %f53;
	add.f32 	%f131, %f51, %f54;
	add.s64 	%rd53, %rd49, %rd44;
	ld.global.f32 	%f55, [%rd53];
	add.s64 	%rd54, %rd50, %rd44;
	ld.global.f32 	%f56, [%rd54];
	add.f32 	%f57, %f55, %f56;
	add.s64 	%rd55, %rd51, %rd44;
	ld.global.f32 	%f58, [%rd55];
	add.s64 	%rd56, %rd55, %rd42;
	ld.global.f32 	%f59, [%rd56];
	add.f32 	%f60, %f58, %f59;
	add.f32 	%f130, %f57, %f60;
	bra.uni 	$L__BB5_4;
$L__BB5_3:
	mul.wide.s32 	%rd12, %r4, 4;
	add.s64 	%rd13, %rd3, %rd12;
	ld.global.f32 	%f13, [%rd13];
	add.s64 	%rd14, %rd2, %rd12;
	ld.global.f32 	%f14, [%rd14];
	add.f32 	%f15, %f13, %f14;
	mul.wide.s32 	%rd15, %r2, 4;
	add.s64 	%rd16, %rd1, %rd15;
	ld.global.f32 	%f16, [%rd16];
	mul.wide.s32 	%rd17, %r3, 4;
	add.s64 	%rd18, %rd16, %rd17;
	ld.global.f32 	%f17, [%rd18];
	add.f32 	%f18, %f16, %f17;
	add.f32 	%f133, %f15, %f18;
	cvta.to.global.u64 	%rd19, %rd4;
	add.s64 	%rd20, %rd19, %rd12;
	st.global.f32 	[%rd20], %f133;
	mul.wide.s32 	%rd21, %r5, 4;
	add.s64 	%rd22, %rd13, %rd21;
	ld.global.f32 	%f19, [%rd22];
	add.s64 	%rd23, %rd14, %rd21;
	ld.global.f32 	%f20, [%rd23];
	add.f32 	%f21, %f19, %f20;
	add.s64 	%rd24, %rd16, %rd21;
	ld.global.f32 	%f22, [%rd24];
	add.s64 	%rd25, %rd24, %rd17;
	ld.global.f32 	%f23, [%rd25];
	add.f32 	%f24, %f22, %f23;
	add.f32 	%f132, %f21, %f24;
	add.s64 	%rd26, %rd20, %rd21;
	st.global.f32 	[%rd26], %f132;
	add.s64 	%rd27, %rd22, %rd21;
	ld.global.f32 	%f25, [%rd27];
	add.s64 	%rd28, %rd23, %rd21;
	ld.global.f32 	%f26, [%rd28];
	add.f32 	%f27, %f25, %f26;
	add.s64 	%rd29, %rd24, %rd21;
	ld.global.f32 	%f28, [%rd29];
	add.s64 	%rd30, %rd29, %rd17;
	ld.global.f32 	%f29, [%rd30];
	add.f32 	%f30, %f28, %f29;
	add.f32 	%f131, %f27, %f30;
	add.s64 	%rd31, %rd26, %rd21;
	st.global.f32 	[%rd31], %f131;
	add.s64 	%rd32, %rd27, %rd21;
	ld.global.f32 	%f31, [%rd32];
	add.s64 	%rd33, %rd28, %rd21;
	ld.global.f32 	%f32, [%rd33];
	add.f32 	%f33, %f31, %f32;
	add.s64 	%rd34, %rd29, %rd21;
	ld.global.f32 	%f34, [%rd34];
	add.s64 	%rd35, %rd34, %rd17;
	ld.global.f32 	%f35, [%rd35];
	add.f32 	%f36, %f34, %f35;
	add.f32 	%f130, %f33, %f36;
	add.s64 	%rd36, %rd31, %rd21;
	st.global.f32 	[%rd36], %f130;
$L__BB5_4:
	fma.rn.f32 	%f61, %f133, 0fBBBB989D, 0f3F000000;
	cvt.sat.f32.f32 	%f62, %f61;
	mov.f32 	%f63, 0f4B400001;
	mov.f32 	%f64, 0f437C0000;
	fma.rm.f32 	%f65, %f62, %f64, %f63;
	add.f32 	%f66, %f65, 0fCB40007F;
	neg.f32 	%f67, %f66;
	fma.rn.f32 	%f68, %f133, 0fBFB8AA3B, %f67;
	fma.rn.f32 	%f69, %f133, 0fB2A57060, %f68;
	mov.b32 	%r13, %f65;
	shl.b32 	%r14, %r13, 23;
	mov.b32 	%f70, %r14;
	ex2.approx.ftz.f32 	%f71, %f69;
	fma.rn.f32 	%f72, %f71, %f70, 0f3F800000;
	rcp.rn.f32 	%f73, %f72;
	fma.rn.f32 	%f74, %f132, 0fBBBB989D, 0f3F000000;
	cvt.sat.f32.f32 	%f75, %f74;
	fma.rm.f32 	%f76, %f75, %f64, %f63;
	add.f32 	%f77, %f76, 0fCB40007F;
	neg.f32 	%f78, %f77;
	fma.rn.f32 	%f79, %f132, 0fBFB8AA3B, %f78;
	fma.rn.f32 	%f80, %f132, 0fB2A57060, %f79;
	mov.b32 	%r15, %f76;
	shl.b32 	%r16, %r15, 23;
	mov.b32 	%f81, %r16;
	ex2.approx.ftz.f32 	%f82, %f80;
	fma.rn.f32 	%f83, %f82, %f81, 0f3F800000;
	rcp.rn.f32 	%f84, %f83;
	abs.f32 	%f85, %f131;
	mul.f32 	%f86, %f85, 0f4038AA3B;
	ex2.approx.ftz.f32 	%f87, %f86;
	add.f32 	%f88, %f87, 0f3F800000;
	rcp.approx.ftz.f32 	%f89, %f88;
	fma.rn.f32 	%f90, %f89, 0fC0000000, 0f3F800000;
	setp.ge.f32 	%p3, %f85, 0f41102CB4;
	selp.f32 	%f91, 0f3F800000, %f90, %p3;
	copysign.f32 	%f92, %f131, %f91;
	mul.f32 	%f93, %f131, %f131;
	fma.rn.f32 	%f94, %f93, 0f3C80F082, 0fBD563CAE;
	fma.rn.f32 	%f95, %f94, %f93, 0f3E085941;
	fma.rn.f32 	%f96, %f95, %f93, 0fBEAAA9ED;
	fma.rn.f32 	%f97, %f96, %f93, 0f00000000;
	fma.rn.f32 	%f98, %f97, %f131, %f131;
	setp.ge.f32 	%p4, %f85, 0f3F19999A;
	selp.f32 	%f99, %f92, %f98, %p4;
	fma.rn.f32 	%f100, %f130, 0fBBBB989D, 0f3F000000;
	cvt.sat.f32.f32 	%f101, %f100;
	fma.rm.f32 	%f102, %f101, %f64, %f63;
	add.f32 	%f103, %f102, 0fCB40007F;
	neg.f32 	%f104, %f103;
	fma.rn.f32 	%f105, %f130, 0fBFB8AA3B, %f104;
	fma.rn.f32 	%f106, %f130, 0fB2A57060, %f105;
	mov.b32 	%r17, %f102;
	shl.b32 	%r18, %r17, 23;
	mov.b32 	%f107, %r18;
	ex2.approx.ftz.f32 	%f108, %f106;
	fma.rn.f32 	%f109, %f108, %f107, 0f3F800000;
	rcp.rn.f32 	%f110, %f109;
	cvta.to.global.u64 	%rd57, %rd7;
	mul.wide.s32 	%rd58, %r1, 4;
	add.s64 	%rd59, %rd57, %rd58;
	ld.global.f32 	%f111, [%rd59];
	mul.f32 	%f112, %f73, %f99;
	fma.rn.f32 	%f113, %f111, %f84, %f112;
	cvta.to.global.u64 	%rd60, %rd8;
	add.s64 	%rd61, %rd60, %rd58;
	st.global.f32 	[%rd61], %f113;
	abs.f32 	%f114, %f113;
	mul.f32 	%f115, %f114, 0f4038AA3B;
	ex2.approx.ftz.f32 	%f116, %f115;
	add.f32 	%f117, %f116, 0f3F800000;
	rcp.approx.ftz.f32 	%f118, %f117;
	fma.rn.f32 	%f119, %f118, 0fC0000000, 0f3F800000;
	setp.ge.f32 	%p5, %f114, 0f41102CB4;
	selp.f32 	%f120, 0f3F800000, %f119, %p5;
	copysign.f32 	%f121, %f113, %f120;
	mul.f32 	%f122, %f113, %f113;
	fma.rn.f32 	%f123, %f122, 0f3C80F082, 0fBD563CAE;
	fma.rn.f32 	%f124, %f123, %f122, 0f3E085941;
	fma.rn.f32 	%f125, %f124, %f122, 0fBEAAA9ED;
	fma.rn.f32 	%f126, %f125, %f122, 0f00000000;
	fma.rn.f32 	%f127, %f126, %f113, %f113;
	setp.ge.f32 	%p6, %f114, 0f3F19999A;
	selp.f32 	%f128, %f121, %f127, %p6;
	mul.f32 	%f129, %f110, %f128;
	cvta.to.global.u64 	%rd62, %rd5;
	add.s64 	%rd63, %rd62, %rd58;
	st.global.f32 	[%rd63], %f129;
	cvta.to.global.u64 	%rd64, %rd6;
	add.s64 	%rd65, %rd64, %rd58;
	st.global.f32 	[%rd65], %f129;
$L__BB5_5:
	ret;

}


// ===== COMPILED SASS (sm_100) =====

	.target	sm_100

	.elftype	@"ET_EXEC"


//--------------------- .note.nv.tkinfo           --------------------------
	.section	.note.nv.tkinfo,"",@"SHT_NOTE"
	.sectionflags	@"SHF_NOTE_NV_TKINFO"
	.tkinfo
        /*0018*/ 	.word	0x00000002
        /*0030*/ 	.string	""
        /*0030*/ 	.string	"ptxas"
        /*0030*/ 	.string	"Cuda compilation tools, release 13.0, V13.0.88"
        /*0030*/ 	.string	"Build cuda_13.0.r13.0/compiler.36424714_0"
        /*0030*/ 	.string	"-arch sm_100 -m 64 "



//--------------------- .note.nv.cuinfo           --------------------------
	.section	.note.nv.cuinfo,"",@"SHT_NOTE"
	.sectionflags	@"SHF_NOTE_NV_CUINFO"
        /*0018*/ 	.short	0x0002
        /*001a*/ 	.short	0x0064
        /*001c*/ 	.short	0x0082
	.zero		2


//--------------------- .nv.info                  --------------------------
	.section	.nv.info,"",@"SHT_CUDA_INFO"
	.align	4


	//----- nvinfo : EIATTR_REGCOUNT
	.align		4
        /*0000*/ 	.byte	0x04, 0x2f
        /*0002*/ 	.short	(.L_1 - .L_0)
	.align		4
.L_0:
        /*0004*/ 	.word	index@(_Z10pw_biasAddPfS_ii)
        /*0008*/ 	.word	0x0000000c


	//----- nvinfo : EIATTR_FRAME_SIZE
	.align		4
.L_1:
        /*000c*/ 	.byte	0x04, 0x11
        /*000e*/ 	.short	(.L_3 - .L_2)
	.align		4
.L_2:
        /*0010*/ 	.word	index@(_Z10pw_biasAddPfS_ii)
        /*0014*/ 	.word	0x00000000


	//----- nvinfo : EIATTR_REGCOUNT
	.align		4
.L_3:
        /*0018*/ 	.byte	0x04, 0x2f
        /*001a*/ 	.short	(.L_5 - .L_4)
	.align		4
.L_4:
        /*001c*/ 	.word	index@(_Z9pw_vecAddPfS_S_i)
        /*0020*/ 	.word	0x0000000c


	//----- nvinfo : EIATTR_FRAME_SIZE
	.align		4
.L_5:
        /*0024*/ 	.byte	0x04, 0x11
        /*0026*/ 	.short	(.L_7 - .L_6)
	.align		4
.L_6:
        /*0028*/ 	.word	index@(_Z9pw_vecAddPfS_S_i)
        /*002c*/ 	.word	0x00000000


	//----- nvinfo : EIATTR_REGCOUNT
	.align		4
.L_7:
        /*0030*/ 	.byte	0x04, 0x2f
        /*0032*/ 	.short	(.L_9 - .L_8)
	.align		4
.L_8:
        /*0034*/ 	.word	index@(_Z9pw_vecMulPfS_S_i)
        /*0038*/ 	.word	0x0000000c


	//----- nvinfo : EIATTR_FRAME_SIZE
	.align		4
.L_9:
        /*003c*/ 	.byte	0x04, 0x11
        /*003e*/ 	.short	(.L_11 - .L_10)
	.align		4
.L_10:
        /*0040*/ 	.word	index@(_Z9pw_vecMulPfS_S_i)
        /*0044*/ 	.word	0x00000000


	//----- nvinfo : EIATTR_REGCOUNT
	.align		4
.L_11:
        /*0048*/ 	.byte	0x04, 0x2f
        /*004a*/ 	.short	(.L_13 - .L_12)
	.align		4
.L_12:
        /*004c*/ 	.word	index@(_Z7pw_tanhPfS_i)
        /*0050*/ 	.word	0x0000000e


	//----- nvinfo : EIATTR_FRAME_SIZE
	.align		4
.L_13:
        /*0054*/ 	.byte	0x04, 0x11
        /*0056*/ 	.short	(.L_15 - .L_14)
	.align		4
.L_14:
        /*0058*/ 	.word	index@(_Z7pw_tanhPfS_i)
        /*005c*/ 	.word	0x00000000


	//----- nvinfo : EIATTR_REGCOUNT
	.align		4
.L_15:
        /*0060*/ 	.byte	0x04, 0x2f
        /*0062*/ 	.short	(.L_17 - .L_16)
	.align		4
.L_16:
        /*0064*/ 	.word	index@(_Z10pw_sigmoidPfS_i)
        /*0068*/ 	.word	0x0000000e


	//----- nvinfo : EIATTR_FRAME_SIZE
	.align		4
.L_17:
        /*006c*/ 	.byte	0x04, 0x11
        /*006e*/ 	.short	(.L_19 - .L_18)
	.align		4
.L_18:
        /*0070*/ 	.word	index@($__internal_1_$__cuda_sm20_rcp_rn_f32_slowpath)
        /*0074*/ 	.word	0x00000000


	//----- nvinfo : EIATTR_FRAME_SIZE
	.align		4
.L_19:
        /*0078*/ 	.byte	0x04, 0x11
        /*007a*/ 	.short	(.L_21 - .L_20)
	.align		4
.L_20:
        /*007c*/ 	.word	index@(_Z10pw_sigmoidPfS_i)
        /*0080*/ 	.word	0x00000000


	//----- nvinfo : EIATTR_REGCOUNT
	.align		4
.L_21:
        /*0084*/ 	.byte	0x04, 0x2f
        /*0086*/ 	.short	(.L_23 - .L_22)
	.align		4
.L_22:
        /*0088*/ 	.word	index@(_Z14elementWise_fpiiPfS_S_S_S_S_S_S_b)
        /*008c*/ 	.word	0x00000020


	//----- nvinfo : EIATTR_FRAME_SIZE
	.align		4
.L_23:
        /*0090*/ 	.byte	0x04, 0x11
        /*0092*/ 	.short	(.L_25 - .L_24)
	.align		4
.L_24:
        /*0094*/ 	.word	index@($__internal_0_$__cuda_sm20_rcp_rn_f32_slowpath)
        /*0098*/ 	.word	0x00000000


	//----- nvinfo : EIATTR_FRAME_SIZE
	.align		4
.L_25:
        /*009c*/ 	.byte	0x04, 0x11
        /*009e*/ 	.short	(.L_27 - .L_26)
	.align		4
.L_26:
        /*00a0*/ 	.word	index@(_Z14elementWise_fpiiPfS_S_S_S_S_S_S_b)
        /*00a4*/ 	.word	0x00000000


	//----- nvinfo : EIATTR_MIN_STACK_SIZE
	.align		4
.L_27:
        /*00a8*/ 	.byte	0x04, 0x12
        /*00aa*/ 	.short	(.L_29 - .L_28)
	.align		4
.L_28:
        /*00ac*/ 	.word	index@(_Z14elementWise_fpiiPfS_S_S_S_S_S_S_b)
        /*00b0*/ 	.word	0x00000000


	//----- nvinfo : EIATTR_MIN_STACK_SIZE
	.align		4
.L_29:
        /*00b4*/ 	.byte	0x04, 0x12
        /*00b6*/ 	.short	(.L_31 - .L_30)
	.align		4
.L_30:
        /*00b8*/ 	.word	index@(_Z10pw_sigmoidPfS_i)
        /*00bc*/ 	.word	0x00000000


	//----- nvinfo : EIATTR_MIN_STACK_SIZE
	.align		4
.L_31:
        /*00c0*/ 	.byte	0x04, 0x12
        /*00c2*/ 	.short	(.L_33 - .L_32)
	.align		4
.L_32:
        /*00c4*/ 	.word	index@(_Z7pw_tanhPfS_i)
        /*00c8*/ 	.word	0x00000000


	//----- nvinfo : EIATTR_MIN_STACK_SIZE
	.align		4
.L_33:
        /*00cc*/ 	.byte	0x04, 0x12
        /*00ce*/ 	.short	(.L_35 - .L_34)
	.align		4
.L_34:
        /*00d0*/ 	.word	index@(_Z9pw_vecMulPfS_S_i)
        /*00d4*/ 	.word	0x00000000


	//----- nvinfo : EIATTR_MIN_STACK_SIZE
	.align		4
.L_35:
        /*00d8*/ 	.byte	0x04, 0x12
        /*00da*/ 	.short	(.L_37 - .L_36)
	.align		4
.L_36:
        /*00dc*/ 	.word	index@(_Z9pw_vecAddPfS_S_i)
        /*00e0*/ 	.word	0x00000000


	//----- nvinfo : EIATTR_MIN_STACK_SIZE
	.align		4
.L_37:
        /*00e4*/ 	.byte	0x04, 0x12
        /*00e6*/ 	.short	(.L_39 - .L_38)
	.align		4
.L_38:
        /*00e8*/ 	.word	index@(_Z10pw_biasAddPfS_ii)
        /*00ec*/ 	.word	0x00000000
.L_39:


//--------------------- .nv.compat                --------------------------
	.section	.nv.compat,"",@"SHT_CUDA_COMPAT_INFO"
	.align	4
        /*0000*/ 	.byte	0x02, 0x09, 0x00, 0x00, 0x02, 0x02, 0x01, 0x00, 0x02, 0x05, 0x05, 0x00, 0x03, 0x07, 0x01, 0x01
        /*0010*/ 	.byte	0x02, 0x03, 0x00, 0x00, 0x02, 0x06, 0x01, 0x00, 0x04, 0x0b, 0x08, 0x00, 0x01, 0x00, 0x00, 0x00
        /*0020*/ 	.byte	0x00, 0x00, 0x00, 0x00


//--------------------- .nv.info._Z14elementWise_fpiiPfS_S_S_S_S_S_S_b --------------------------
	.section	.nv.info._Z14elementWise_fpiiPfS_S_S_S_S_S_S_b,"",@"SHT_CUDA_INFO"
	.sectionflags	@""
	.align	4


	//----- nvinfo : EIATTR_CUDA_API_VERSION
	.align		4
        /*0000*/ 	.byte	0x04, 0x37
        /*0002*/ 	.short	(.L_41 - .L_40)
.L_40:
        /*0004*/ 	.word	0x00000082


	//----- nvinfo : EIATTR_KPARAM_INFO
	.align		4
.L_41:
        /*0008*/ 	.byte	0x04, 0x17
        /*000a*/ 	.short	(.L_43 - .L_42)
.L_42:
        /*000c*/ 	.word	0x00000000
        /*0010*/ 	.short	0x000a
        /*0012*/ 	.short	0x0048
        /*0014*/ 	.byte	0x00, 0xf0, 0x05, 0x00


	//----- nvinfo : EIATTR_KPARAM_INFO
	.align		4
.L_43:
        /*0018*/ 	.byte	0x04, 0x17
        /*001a*/ 	.short	(.L_45 - .L_44)
.L_44:
        /*001c*/ 	.word	0x00000000
        /*0020*/ 	.short	0x0009
        /*0022*/ 	.short	0x0040
        /*0024*/ 	.byte	0x00, 0xf5, 0x21, 0x00


	//----- nvinfo : EIATTR_KPARAM_INFO
	.align		4
.L_45:
        /*0028*/ 	.byte	0x04, 0x17
        /*002a*/ 	.short	(.L_47 - .L_46)
.L_46:
        /*002c*/ 	.word	0x00000000
        /*0030*/ 	.short	0x0008
        /*0032*/ 	.short	0x0038
        /*0034*/ 	.byte	0x00, 0xf5, 0x21, 0x00


	//----- nvinfo : EIATTR_KPARAM_INFO
	.align		4
.L_47:
        /*0038*/ 	.byte	0x04, 0x17
        /*003a*/ 	.short	(.L_49 - .L_48)
.L_48:
        /*003c*/ 	.word	0x00000000
        /*0040*/ 	.short	0x0007
        /*0042*/ 	.short	0x0030
        /*0044*/ 	.byte	0x00, 0xf5, 0x21, 0x00


	//----- nvinfo : EIATTR_KPARAM_INFO
	.align		4
.L_49:
        /*0048*/ 	.byte	0x04, 0x17
        /*004a*/ 	.short	(.L_51 - .L_50)
.L_50:
        /*004c*/ 	.word	0x00000000
        /*0050*/ 	.short	0x0006
        /*0052*/ 	.short	0x0028
        /*0054*/ 	.byte	0x00, 0xf5, 0x21, 0x00


	//----- nvinfo : EIATTR_KPARAM_INFO
	.align		4
.L_51:
        /*0058*/ 	.byte	0x04, 0x17
        /*005a*/ 	.short	(.L_53 - .L_52)
.L_52:
        /*005c*/ 	.word	0x00000000
        /*0060*/ 	.short	0x0005
        /*0062*/ 	.short	0x0020
        /*0064*/ 	.byte	0x00, 0xf5, 0x21, 0x00


	//----- nvinfo : EIATTR_KPARAM_INFO
	.align		4
.L_53:
        /*0068*/ 	.byte	0x04, 0x17
        /*006a*/ 	.short	(.L_55 - .L_54)
.L_54:
        /*006c*/ 	.word	0x00000000
        /*0070*/ 	.short	0x0004
        /*0072*/ 	.short	0x0018
        /*0074*/ 	.byte	0x00, 0xf5, 0x21, 0x00


	//----- nvinfo : EIATTR_KPARAM_INFO
	.align		4
.L_55:
        /*0078*/ 	.byte	0x04, 0x17
        /*007a*/ 	.short	(.L_57 - .L_56)
.L_56:
        /*007c*/ 	.word	0x00000000
        /*0080*/ 	.short	0x0003
        /*0082*/ 	.short	0x0010
        /*0084*/ 	.byte	0x00, 0xf5, 0x21, 0x00


	//----- nvinfo : EIATTR_KPARAM_INFO
	.align		4
.L_57:
        /*0088*/ 	.byte	0x04, 0x17
        /*008a*/ 	.short	(.L_59 - .L_58)
.L_58:
        /*008c*/ 	.word	0x00000000
        /*0090*/ 	.short	0x0002
        /*0092*/ 	.short	0x0008
        /*0094*/ 	.byte	0x00, 0xf5, 0x21, 0x00


	//----- nvinfo : EIATTR_KPARAM_INFO
	.align		4
.L_59:
        /*0098*/ 	.byte	0x04, 0x17
        /*009a*/ 	.short	(.L_61 - .L_60)
.L_60:
        /*009c*/ 	.word	0x00000000
        /*00a0*/ 	.short	0x0001
        /*00a2*/ 	.short	0x0004
        /*00a4*/ 	.byte	0x00, 0xf0, 0x11, 0x00


	//----- nvinfo : EIATTR_KPARAM_INFO
	.align		4
.L_61:
        /*00a8*/ 	.byte	0x04, 0x17
        /*00aa*/ 	.short	(.L_63 - .L_62)
.L_62:
        /*00ac*/ 	.word	0x00000000
        /*00b0*/ 	.short	0x0000
        /*00b2*/ 	.short	0x0000
        /*00b4*/ 	.byte	0x00, 0xf0, 0x11, 0x00


	//----- nvinfo : EIATTR_SPARSE_MMA_MASK
	.align		4
.L_63:
        /*00b8*/ 	.byte	0x03, 0x50
        /*00ba*/ 	.short	0x0000


	//----- nvinfo : EIATTR_MAXREG_COUNT
	.align		4
        /*00bc*/ 	.byte	0x03, 0x1b
        /*00be*/ 	.short	0x00ff


	//----- nvinfo : EIATTR_MERCURY_ISA_VERSION
	.align		4
        /*00c0*/ 	.byte	0x03, 0x5f
        /*00c2*/ 	.short	0x0101


	//----- nvinfo : EIATTR_VRC_CTA_INIT_COUNT
	.align		4
        /*00c4*/ 	.byte	0x02, 0x4a
	.zero		1
	.zero		1


	//----- nvinfo : EIATTR_EXIT_INSTR_OFFSETS
	.align		4
        /*00c8*/ 	.byte	0x04, 0x1c
        /*00ca*/ 	.short	(.L_65 - .L_64)


	//   ....[0]....
.L_64:
        /*00cc*/ 	.word	0x00000080


	//   ....[1]....
        /*00d0*/ 	.word	0x000010d0


	//----- nvinfo : EIATTR_CRS_STACK_SIZE
	.align		4
.L_65:
        /*00d4*/ 	.byte	0x04, 0x1e
        /*00d6*/ 	.short	(.L_67 - .L_66)
.L_66:
        /*00d8*/ 	.word	0x00000000


	//----- nvinfo : EIATTR_CBANK_PARAM_SIZE
	.align		4
.L_67:
        /*00dc*/ 	.byte	0x03, 0x19
        /*00de*/ 	.short	0x0049


	//----- nvinfo : EIATTR_PARAM_CBANK
	.align		4
        /*00e0*/ 	.byte	0x04, 0x0a
        /*00e2*/ 	.short	(.L_69 - .L_68)
	.align		4
.L_68:
        /*00e4*/ 	.word	index@(.nv.constant0._Z14elementWise_fpiiPfS_S_S_S_S_S_S_b)
        /*00e8*/ 	.short	0x0380
        /*00ea*/ 	.short	0x0049


	//----- nvinfo : EIATTR_SW_WAR
	.align		4
.L_69:
        /*00ec*/ 	.byte	0x04, 0x36
        /*00ee*/ 	.short	(.L_71 - .L_70)
.L_70:
        /*00f0*/ 	.word	0x00000008
.L_71:


//--------------------- .nv.info._Z10pw_sigmoidPfS_i --------------------------
	.section	.nv.info._Z10pw_sigmoidPfS_i,"",@"SHT_CUDA_INFO"
	.sectionflags	@""
	.align	4


	//----- nvinfo : EIATTR_CUDA_API_VERSION
	.align		4
        /*0000*/ 	.byte	0x04, 0x37
        /*0002*/ 	.short	(.L_73 - .L_72)
.L_72:
        /*0004*/ 	.word	0x00000082


	//----- nvinfo : EIATTR_KPARAM_INFO
	.align		4
.L_73:
        /*0008*/ 	.byte	0x04, 0x17
        /*000a*/ 	.short	(.L_75 - .L_74)
.L_74:
        /*000c*/ 	.word	0x00000000
        /*0010*/ 	.short	0x0002
        /*0012*/ 	.short	0x0010
        /*0014*/ 	.byte	0x00, 0xf0, 0x11, 0x00


	//----- nvinfo : EIATTR_KPARAM_INFO
	.align		4
.L_75:
        /*0018*/ 	.byte	0x04, 0x17
        /*001a*/ 	.short	(.L_77 - .L_76)
.L_76:
        /*001c*/ 	.word	0x00000000
        /*0020*/ 	.short	0x0001
        /*0022*/ 	.short	0x0008
        /*0024*/ 	.byte	0x00, 0xf5, 0x21, 0x00


	//----- nvinfo : EIATTR_KPARAM_INFO
	.align		4
.L_77:
        /*0028*/ 	.byte	0x04, 0x17
        /*002a*/ 	.short	(.L_79 - .L_78)
.L_78:
        /*002c*/ 	.word	0x00000000
        /*0030*/ 	.short	0x0000
        /*0032*/ 	.short	0x0000
        /*0034*/ 	.byte	0x00, 0xf5, 0x21, 0x00


	//----- nvinfo : EIATTR_SPARSE_MMA_MASK
	.align		4
.L_79:
        /*0038*/ 	.byte	0x03, 0x50
        /*003a*/ 	.short	0x0000


	//----- nvinfo : EIATTR_MAXREG_COUNT
	.align		4
        /*003c*/ 	.byte	0x03, 0x1b
        /*003e*/ 	.short	0x00ff


	//----- nvinfo : EIATTR_MERCURY_ISA_VERSION
	.align		4
        /*0040*/ 	.byte	0x03, 0x5f
        /*0042*/ 	.short	0x0101


	//----- nvinfo : EIATTR_VRC_CTA_INIT_COUNT
	.align		4
        /*0044*/ 	.byte	0x02, 0x4a
	.zero		1
	.zero		1


	//----- nvinfo : EIATTR_EXIT_INSTR_OFFSETS
	.align		4
        /*0048*/ 	.byte	0x04, 0x1c
        /*004a*/ 	.short	(.L_81 - .L_80)


	//   ....[0]....
.L_80:
        /*004c*/ 	.word	0x00000070


	//   ....[1]....
        /*0050*/ 	.word	0x00000260


	//----- nvinfo : EIATTR_CRS_STACK_SIZE
	.align		4
.L_81:
        /*0054*/ 	.byte	0x04, 0x1e
        /*0056*/ 	.short	(.L_83 - .L_82)
.L_82:
        /*0058*/ 	.word	0x00000000


	//----- nvinfo : EIATTR_CBANK_PARAM_SIZE
	.align		4
.L_83:
        /*005c*/ 	.byte	0x03, 0x19
        /*005e*/ 	.short	0x0014


	//----- nvinfo : EIATTR_PARAM_CBANK
	.align		4
        /*0060*/ 	.byte	0x04, 0x0a
        /*0062*/ 	.short	(.L_85 - .L_84)
	.align		4
.L_84:
        /*0064*/ 	.word	index@(.nv.constant0._Z10pw_sigmoidPfS_i)
        /*0068*/ 	.short	0x0380
        /*006a*/ 	.short	0x0014


	//----- nvinfo : EIATTR_SW_WAR
	.align		4
.L_85:
        /*006c*/ 	.byte	0x04, 0x36
        /*006e*/ 	.short	(.L_87 - .L_86)
.L_86:
        /*0070*/ 	.word	0x00000008
.L_87:


//--------------------- .nv.info._Z7pw_tanhPfS_i  --------------------------
	.section	.nv.info._Z7pw_tanhPfS_i,"",@"SHT_CUDA_INFO"
	.sectionflags	@""
	.align	4


	//----- nvinfo : EIATTR_CUDA_API_VERSION
	.align		4
        /*0000*/ 	.byte	0x04, 0x37
        /*0002*/ 	.short	(.L_89 - .L_88)
.L_88:
        /*0004*/ 	.word	0x00000082


	//----- nvinfo : EIATTR_KPARAM_INFO
	.align		4
.L_89:
        /*0008*/ 	.byte	0x04, 0x17
        /*000a*/ 	.short	(.L_91 - .L_90)
.L_90:
        /*000c*/ 	.word	0x00000000
        /*0010*/ 	.short	0x0002
        /*0012*/ 	.short	0x0010
        /*0014*/ 	.byte	0x00, 0xf0, 0x11, 0x00


	//----- nvinfo : EIATTR_KPARAM_INFO
	.align		4
.L_91:
        /*0018*/ 	.byte	0x04, 0x17
        /*001a*/ 	.short	(.L_93 - .L_92)
.L_92:
        /*001c*/ 	.word	0x00000000
        /*0020*/ 	.short	0x0001
        /*0022*/ 	.short	0x0008
        /*0024*/ 	.byte	0x00, 0xf5, 0x21, 0x00


	//----- nvinfo : EIATTR_KPARAM_INFO
	.align		4
.L_93:
        /*0028*/ 	.byte	0x04, 0x17
        /*002a*/ 	.short	(.L_95 - .L_94)
.L_94:
        /*002c*/ 	.word	0x00000000
        /*0030*/ 	.short	0x0000
        /*0032*/ 	.short	0x0000
        /*0034*/ 	.byte	0x00, 0xf5, 0x21, 0x00


	//----- nvinfo : EIATTR_SPARSE_MMA_MASK
	.align		4
.L_95:
        /*0038*/ 	.byte	0x03, 0x50
        /*003a*/ 	.short	0x0000


	//----- nvinfo : EIATTR_MAXREG_COUNT
	.align		4
        /*003c*/ 	.byte	0x03, 0x1b
        /*003e*/ 	.short	0x00ff


	//----- nvinfo : EIATTR_MERCURY_ISA_VERSION
	.align		4
        /*0040*/ 	.byte	0x03, 0x5f
        /*0042*/ 	.short	0x0101


	//----- nvinfo : EIATTR_VRC_CTA_INIT_COUNT
	.align		4
        /*0044*/ 	.byte	0x02, 0x4a
	.zero		1
	.zero		1


	//----- nvinfo : EIATTR_EXIT_INSTR_OFFSETS
	.align		4
        /*0048*/ 	.byte	0x04, 0x1c
        /*004a*/ 	.short	(.L_97 - .L_96)


	//   ....[0]....
.L_96:
        /*004c*/ 	.word	0x00000070


	//   ....[1]....
        /*0050*/ 	.word	0x00000200


	//----- nvinfo : EIATTR_CBANK_PARAM_SIZE
	.align		4
.L_97:
        /*0054*/ 	.byte	0x03, 0x19
        /*0056*/ 	.short	0x0014


	//----- nvinfo : EIATTR_PARAM_CBANK
	.align		4
        /*0058*/ 	.byte	0x04, 0x0a
        /*005a*/ 	.short	(.L_99 - .L_98)
	.align		4
.L_98:
        /*005c*/ 	.word	index@(.nv.constant0._Z7pw_tanhPfS_i)
        /*0060*/ 	.short	0x0380
        /*0062*/ 	.short	0x0014


	//----- nvinfo : EIATTR_SW_WAR
	.align		4
.L_99:
        /*0064*/ 	.byte	0x04, 0x36
        /*0066*/ 	.short	(.L_101 - .L_100)
.L_100:
        /*0068*/ 	.word	0x00000008
.L_101:


//--------------------- .nv.info._Z9pw_vecMulPfS_S_i --------------------------
	.section	.nv.info._Z9pw_vecMulPfS_S_i,"",@"SHT_CUDA_INFO"
	.sectionflags	@""
	.align	4


	//----- nvinfo : EIATTR_CUDA_API_VERSION
	.align		4
        /*0000*/ 	.byte	0x04, 0x37
        /*0002*/ 	.short	(.L_103 - .L_102)
.L_102:
        /*0004*/ 	.word	0x00000082


	//----- nvinfo : EIATTR_KPARAM_INFO
	.align		4
.L_103:
        /*0008*/ 	.byte	0x04, 0x17
        /*000a*/ 	.short	(.L_105 - .L_104)
.L_104:
        /*000c*/ 	.word	0x00000000
        /*0010*/ 	.short	0x0003
        /*0012*/ 	.short	0x0018
        /*0014*/ 	.byte	0x00, 0xf0, 0x11, 0x00


	//----- nvinfo : EIATTR_KPARAM_INFO
	.align		4
.L_105:
        /*0018*/ 	.byte	0x04, 0x17
        /*001a*/ 	.short	(.L_107 - .L_106)
.L_106:
        /*001c*/ 	.word	0x00000000
        /*0020*/ 	.short	0x0002
        /*0022*/ 	.short	0x0010
        /*0024*/ 	.byte	0x00, 0xf5, 0x21, 0x00


	//----- nvinfo : EIATTR_KPARAM_INFO
	.align		4
.L_107:
        /*0028*/ 	.byte	0x04, 0x17
        /*002a*/ 	.short	(.L_109 - .L_108)
.L_108:
        /*002c*/ 	.word	0x00000000
        /*0030*/ 	.short	0x0001
        /*0032*/ 	.short	0x0008
        /*0034*/ 	.byte	0x00, 0xf5, 0x21, 0x00


	//----- nvinfo : EIATTR_KPARAM_INFO
	.align		4
.L_109:
        /*0038*/ 	.byte	0x04, 0x17
        /*003a*/ 	.short	(.L_111 - .L_110)
.L_110:
        /*003c*/ 	.word	0x00000000
        /*0040*/ 	.short	0x0000
        /*0042*/ 	.short	0x0000
        /*0044*/ 	.byte	0x00, 0xf5, 0x21, 0x00


	//----- nvinfo : EIATTR_SPARSE_MMA_MASK
	.align		4
.L_111:
        /*0048*/ 	.byte	0x03, 0x50
        /*004a*/ 	.short	0x0000


	//----- nvinfo : EIATTR_MAXREG_COUNT
	.align		4
        /*004c*/ 	.byte	0x03, 0x1b
        /*004e*/ 	.short	0x00ff


	//----- nvinfo : EIATTR_MERCURY_ISA_VERSION
	.align		4
        /*0050*/ 	.byte	0x03, 0x5f
        /*0052*/ 	.short	0x0101


	//----- nvinfo : EIATTR_VRC_CTA_INIT_COUNT
	.align		4
        /*0054*/ 	.byte	0x02, 0x4a
	.zero		1
	.zero		1


	//----- nvinfo : EIATTR_EXIT_INSTR_OFFSETS
	.align		4
        /*0058*/ 	.byte	0x04, 0x1c
        /*005a*/ 	.short	(.L_113 - .L_112)


	//   ....[0]....
.L_112:
        /*005c*/ 	.word	0x00000070


	//   ....[1]....
        /*0060*/ 	.word	0x00000130


	//----- nvinfo : EIATTR_CBANK_PARAM_SIZE
	.align		4
.L_113:
        /*0064*/ 	.byte	0x03, 0x19
        /*0066*/ 	.short	0x001c


	//----- nvinfo : EIATTR_PARAM_CBANK
	.align		4
        /*0068*/ 	.byte	0x04, 0x0a
        /*006a*/ 	.short	(.L_115 - .L_114)
	.align		4
.L_114:
        /*006c*/ 	.word	index@(.nv.constant0._Z9pw_vecMulPfS_S_i)
        /*0070*/ 	.short	0x0380
        /*0072*/ 	.short	0x001c


	//----- nvinfo : EIATTR_SW_WAR
	.align		4
.L_115:
        /*0074*/ 	.byte	0x04, 0x36
        /*0076*/ 	.short	(.L_117 - .L_116)
.L_116:
        /*0078*/ 	.word	0x00000008
.L_117:


//--------------------- .nv.info._Z9pw_vecAddPfS_S_i --------------------------
	.section	.nv.info._Z9pw_vecAddPfS_S_i,"",@"SHT_CUDA_INFO"
	.sectionflags	@""
	.align	4


	//----- nvinfo : EIATTR_CUDA_API_VERSION
	.align		4
        /*0000*/ 	.byte	0x04, 0x37
        /*0002*/ 	.short	(.L_119 - .L_118)
.L_118:
        /*0004*/ 	.word	0x00000082


	//----- nvinfo : EIATTR_KPARAM_INFO
	.align		4
.L_119:
        /*0008*/ 	.byte	0x04, 0x17
        /*000a*/ 	.short	(.L_121 - .L_120)
.L_120:
        /*000c*/ 	.word	0x00000000
        /*0010*/ 	.short	0x0003
        /*0012*/ 	.short	0x0018
        /*0014*/ 	.byte	0x00, 0xf0, 0x11, 0x00


	//----- nvinfo : EIATTR_KPARAM_INFO
	.align		4
.L_121:
        /*0018*/ 	.byte	0x04, 0x17
        /*001a*/ 	.short	(.L_123 - .L_122)
.L_122:
        /*001c*/ 	.word	0x00000000
        /*0020*/ 	.short	0x0002
        /*0022*/ 	.short	0x0010
        /*0024*/ 	.byte	0x00, 0xf5, 0x21, 0x00


	//----- nvinfo : EIATTR_KPARAM_INFO
	.align		4
.L_123:
        /*0028*/ 	.byte	0x04, 0x17
        /*002a*/ 	.short	(.L_125 - .L_124)
.L_124:
        /*002c*/ 	.word	0x00000000
        /*0030*/ 	.short	0x0001
        /*0032*/ 	.short	0x0008
        /*0034*/ 	.byte	0x00, 0xf5, 0x21, 0x00


	//----- nvinfo : EIATTR_KPARAM_INFO
	.align		4
.L_125:
        /*0038*/ 	.byte	0x04, 0x17
        /*003a*/ 	.short	(.L_127 - .L_126)
.L_126:
        /*003c*/ 	.word	0x00000000
        /*0040*/ 	.short	0x0000
        /*0042*/ 	.short	0x0000
        /*0044*/ 	.byte	0x00, 0xf5, 0x21, 0x00


	//----- nvinfo : EIATTR_SPARSE_MMA_MASK
	.align		4
.L_127:
        /*0048*/ 	.byte	0x03, 0x50
        /*004a*/ 	.short	0x0000


	//----- nvinfo : EIATTR_MAXREG_COUNT
	.align		4
        /*004c*/ 	.byte	0x03, 0x1b
        /*004e*/ 	.short	0x00ff


	//----- nvinfo : EIATTR_MERCURY_ISA_VERSION
	.align		4
        /*0050*/ 	.byte	0x03, 0x5f
        /*0052*/ 	.short	0x0101


	//----- nvinfo : EIATTR_VRC_CTA_INIT_COUNT
	.align		4
        /*0054*/ 	.byte	0x02, 0x4a
	.zero		1
	.zero		1


	//----- nvinfo : EIATTR_EXIT_INSTR_OFFSETS
	.align		4
        /*0058*/ 	.byte	0x04, 0x1c
        /*005a*/ 	.short	(.L_129 - .L_128)


	//   ....[0]....
.L_128:
        /*005c*/ 	.word	0x00000070


	//   ....[1]....
        /*0060*/ 	.word	0x00000130


	//----- nvinfo : EIATTR_CBANK_PARAM_SIZE
	.align		4
.L_129:
        /*0064*/ 	.byte	0x03, 0x19
        /*0066*/ 	.short	0x001c


	//----- nvinfo : EIATTR_PARAM_CBANK
	.align		4
        /*0068*/ 	.byte	0x04, 0x0a
        /*006a*/ 	.short	(.L_131 - .L_130)
	.align		4
.L_130:
        /*006c*/ 	.word	index@(.nv.constant0._Z9pw_vecAddPfS_S_i)
        /*0070*/ 	.short	0x0380
        /*0072*/ 	.short	0x001c


	//----- nvinfo : EIATTR_SW_WAR
	.align		4
.L_131:
        /*0074*/ 	.byte	0x04, 0x36
        /*0076*/ 	.short	(.L_133 - .L_132)
.L_132:
        /*0078*/ 	.word	0x00000008
.L_133:


//--------------------- .nv.info._Z10pw_biasAddPfS_ii --------------------------
	.section	.nv.info._Z10pw_biasAddPfS_ii,"",@"SHT_CUDA_INFO"
	.sectionflags	@""
	.align	4


	//----- nvinfo : EIATTR_CUDA_API_VERSION
	.align		4
        /*0000*/ 	.byte	0x04, 0x37
        /*0002*/ 	.short	(.L_135 - .L_134)
.L_134:
        /*0004*/ 	.word	0x00000082


	//----- nvinfo : EIATTR_KPARAM_INFO
	.align		4
.L_135:
        /*0008*/ 	.byte	0x04, 0x17
        /*000a*/ 	.short	(.L_137 - .L_136)
.L_136:
        /*000c*/ 	.word	0x00000000
        /*0010*/ 	.short	0x0003
        /*0012*/ 	.short	0x0014
        /*0014*/ 	.byte	0x00, 0xf0, 0x11, 0x00


	//----- nvinfo : EIATTR_KPARAM_INFO
	.align		4
.L_137:
        /*0018*/ 	.byte	0x04, 0x17
        /*001a*/ 	.short	(.L_139 - .L_138)
.L_138:
        /*001c*/ 	.word	0x00000000
        /*0020*/ 	.short	0x0002
        /*0022*/ 	.short	0x0010
        /*0024*/ 	.byte	0x00, 0xf0, 0x11, 0x00


	//----- nvinfo : EIATTR_KPARAM_INFO
	.align		4
.L_139:
        /*0028*/ 	.byte	0x04, 0x17
        /*002a*/ 	.short	(.L_141 - .L_140)
.L_140:
        /*002c*/ 	.word	0x00000000
        /*0030*/ 	.short	0x0001
        /*0032*/ 	.short	0x0008
        /*0034*/ 	.byte	0x00, 0xf5, 0x21, 0x00


	//----- nvinfo : EIATTR_KPARAM_INFO
	.align		4
.L_141:
        /*0038*/ 	.byte	0x04, 0x17
        /*003a*/ 	.short	(.L_143 - .L_142)
.L_142:
        /*003c*/ 	.word	0x00000000
        /*0040*/ 	.short	0x0000
        /*0042*/ 	.short	0x0000
        /*0044*/ 	.byte	0x00, 0xf5, 0x21, 0x00


	//----- nvinfo : EIATTR_SPARSE_MMA_MASK
	.align		4
.L_143:
        /*0048*/ 	.byte	0x03, 0x50
        /*004a*/ 	.short	0x0000


	//----- nvinfo : EIATTR_MAXREG_COUNT
	.align		4
        /*004c*/ 	.byte	0x03, 0x1b
        /*004e*/ 	.short	0x00ff


	//----- nvinfo : EIATTR_MERCURY_ISA_VERSION
	.align		4
        /*0050*/ 	.byte	0x03, 0x5f
        /*0052*/ 	.short	0x0101


	//----- nvinfo : EIATTR_VRC_CTA_INIT_COUNT
	.align		4
        /*0054*/ 	.byte	0x02, 0x4a
	.zero		1
	.zero		1


	//----- nvinfo : EIATTR_EXIT_INSTR_OFFSETS
	.align		4
        /*0058*/ 	.byte	0x04, 0x1c
        /*005a*/ 	.short	(.L_145 - .L_144)


	//   ....[0]....
.L_144:
        /*005c*/ 	.word	0x00000070


	//   ....[1]....
        /*0060*/ 	.word	0x00000270


	//----- nvinfo : EIATTR_CBANK_PARAM_SIZE
	.align		4
.L_145:
        /*0064*/ 	.byte	0x03, 0x19
        /*0066*/ 	.short	0x0018


	//----- nvinfo : EIATTR_PARAM_CBANK
	.align		4
        /*0068*/ 	.byte	0x04, 0x0a
        /*006a*/ 	.short	(.L_147 - .L_146)
	.align		4
.L_146:
        /*006c*/ 	.word	index@(.nv.constant0._Z10pw_biasAddPfS_ii)
        /*0070*/ 	.short	0x0380
        /*0072*/ 	.short	0x0018


	//----- nvinfo : EIATTR_SW_WAR
	.align		4
.L_147:
        /*0074*/ 	.byte	0x04, 0x36
        /*0076*/ 	.short	(.L_149 - .L_148)
.L_148:
        /*0078*/ 	.word	0x00000008
.L_149:


//--------------------- .nv.callgraph             --------------------------
	.section	.nv.callgraph,"",@"SHT_CUDA_CALLGRAPH"
	.align	4
	.sectionentsize	8
	.align		4
        /*0000*/ 	.word	0x00000000
	.align		4
        /*0004*/ 	.word	0xffffffff
	.align		4
        /*0008*/ 	.word	0x00000000
	.align		4
        /*000c*/ 	.word	0xfffffffe
	.align		4
        /*0010*/ 	.word	0x00000000
	.align		4
        /*0014*/ 	.word	0xfffffffd
	.align		4
        /*0018*/ 	.word	0x00000000
	.align		4
        /*001c*/ 	.word	0xfffffffc


//--------------------- .text._Z14elementWise_fpiiPfS_S_S_S_S_S_S_b --------------------------
	.section	.text._Z14elementWise_fpiiPfS_S_S_S_S_S_S_b,"ax",@progbits
	.align	128
        .global         _Z14elementWise_fpiiPfS_S_S_S_S_S_S_b
        .type           _Z14elementWise_fpiiPfS_S_S_S_S_S_S_b,@function
        .size           _Z14elementWise_fpiiPfS_S_S_S_S_S_S_b,(.L_x_28 - _Z14elementWise_fpiiPfS_S_S_S_S_S_S_b)
        .other          _Z14elementWise_fpiiPfS_S_S_S_S_S_S_b,@"STO_CUDA_ENTRY STV_DEFAULT"
_Z14elementWise_fpiiPfS_S_S_S_S_S_S_b:
.text._Z14elementWise_fpiiPfS_S_S_S_S_S_S_b:
[----:B------:R-:W-:Y:S01]  /*0000*/  LDC R1, c[0x0][0x37c] ;  /* 0x0000df00ff017b82 */ /* 0x000fe20000000800 */
[----:B------:R-:W0:Y:S07]  /*0010*/  S2R R0, SR_TID.X ;  /* 0x0000000000007919 */ /* 0x000e2e0000002100 */
[----:B------:R-:W0:Y:S08]  /*0020*/  S2UR UR4, SR_CTAID.X ;  /* 0x00000000000479c3 */ /* 0x000e300000002500 */
[----:B------:R-:W0:Y:S08]  /*0030*/  LDC R13, c[0x0][0x360] ;  /* 0x0000d800ff0d7b82 */ /* 0x000e300000000800 */
[----:B------:R-:W1:Y:S01]  /*0040*/  LDC.64 R8, c[0x0][0x380] ;  /* 0x0000e000ff087b82 */ /* 0x000e620000000a00 */
[----:B0-----:R-:W-:-:S02]  /*0050*/  IMAD R13, R13, UR4, R0 ;  /* 0x000000040d0d7c24 */ /* 0x001fc4000f8e0200 */
[----:B-1----:R-:W-:-:S05]  /*0060*/  IMAD R0, R9, R8, RZ ;  /* 0x0000000809007224 */ /* 0x002fca00078e02ff */
[----:B------:R-:W-:-:S13]  /*0070*/  ISETP.GE.AND P0, PT, R13, R0, PT ;  /* 0x000000000d00720c */ /* 0x000fda0003f06270 */
[----:B------:R-:W-:Y:S05]  /*0080*/  @P0 EXIT ;  /* 0x000000000000094d */ /* 0x000fea0003800000 */
[----:B------:R-:W-:Y:S01]  /*0090*/  IABS R5, R8 ;  /* 0x0000000800057213 */ /* 0x000fe20000000000 */
[----:B------:R-:W0:Y:S01]  /*00a0*/  LDCU.U8 UR4, c[0x0][0x3c8] ;  /* 0x00007900ff0477ac */ /* 0x000e220008000000 */
[----:B------:R-:W-:Y:S02]  /*00b0*/  SHF.L.U32 R19, R8, 0x2, RZ ;  /* 0x0000000208137819 */ /* 0x000fe400000006ff */
[----:B------:R-:W1:Y:S01]  /*00c0*/  I2F.RP R0, R5 ;  /* 0x0000000500007306 */ /* 0x000e620000209400 */
[----:B------:R-:W2:Y:S07]  /*00d0*/  LDCU.64 UR6, c[0x0][0x358] ;  /* 0x00006b00ff0677ac */ /* 0x000eae0008000a00 */
[----:B-1----:R-:W1:Y:S01]  /*00e0*/  MUFU.RCP R0, R0 ;  /* 0x0000000000007308 */ /* 0x002e620000001000 */
[----:B0-----:R-:W-:-:S04]  /*00f0*/  UPRMT UR4, UR4, 0x8880, URZ ;  /* 0x0000888004047896 */ /* 0x001fc800080000ff */
[----:B------:R-:W-:Y:S01]  /*0100*/  UISETP.NE.AND UP0, UPT, UR4, URZ, UPT ;  /* 0x000000ff0400728c */ /* 0x000fe2000bf05270 */
[----:B-1----:R-:W-:-:S04]  /*0110*/  IADD3 R2, PT, PT, R0, 0xffffffe, RZ ;  /* 0x0ffffffe00027810 */ /* 0x002fc80007ffe0ff */
[----:B------:R0:W1:Y:S02]  /*0120*/  F2I.FTZ.U32.TRUNC.NTZ R3, R2 ;  /* 0x0000000200037305 */ /* 0x000064000021f000 */
[----:B0-----:R-:W-:Y:S01]  /*0130*/  HFMA2 R2, -RZ, RZ, 0, 0 ;  /* 0x00000000ff027431 */ /* 0x001fe200000001ff */
[----:B-1----:R-:W-:-:S05]  /*0140*/  IADD3 R4, PT, PT, RZ, -R3, RZ ;  /* 0x80000003ff047210 */ /* 0x002fca0007ffe0ff */
[----:B------:R-:W-:Y:S01]  /*0150*/  IMAD R7, R4, R5, RZ ;  /* 0x0000000504077224 */ /* 0x000fe200078e02ff */
[----:B------:R-:W-:-:S03]  /*0160*/  IABS R4, R13 ;  /* 0x0000000d00047213 */ /* 0x000fc60000000000 */
[----:B------:R-:W-:-:S06]  /*0170*/  IMAD.HI.U32 R3, R3, R7, R2 ;  /* 0x0000000703037227 */ /* 0x000fcc00078e0002 */
[----:B------:R-:W-:-:S05]  /*0180*/  IMAD.HI.U32 R3, R3, R4, RZ ;  /* 0x0000000403037227 */ /* 0x000fca00078e00ff */
[----:B------:R-:W-:-:S05]  /*0190*/  IADD3 R0, PT, PT, -R3, RZ, RZ ;  /* 0x000000ff03007210 */ /* 0x000fca0007ffe1ff */
[----:B------:R-:W-:-:S05]  /*01a0*/  IMAD R0, R5, R0, R4 ;  /* 0x0000000005007224 */ /* 0x000fca00078e0204 */
[----:B------:R-:W-:-:S13]  /*01b0*/  ISETP.GT.U32.AND P2, PT, R5, R0, PT ;  /* 0x000000000500720c */ /* 0x000fda0003f44070 */
[-C--:B------:R-:W-:Y:S02]  /*01c0*/  @!P2 IADD3 R0, PT, PT, R0, -R5.reuse, RZ ;  /* 0x800000050000a210 */ /* 0x080fe40007ffe0ff */
[----:B------:R-:W-:Y:S02]  /*01d0*/  @!P2 IADD3 R3, PT, PT, R3, 0x1, RZ ;  /* 0x000000010303a810 */ /* 0x000fe40007ffe0ff */
[----:B------:R-:W-:Y:S02]  /*01e0*/  ISETP.GE.U32.AND P0, PT, R0, R5, PT ;  /* 0x000000050000720c */ /* 0x000fe40003f06070 */
[----:B------:R-:W-:Y:S02]  /*01f0*/  LOP3.LUT R0, R13, R8, RZ, 0x3c, !PT ;  /* 0x000000080d007212 */ /* 0x000fe400078e3cff */
[----:B------:R-:W-:Y:S02]  /*0200*/  ISETP.NE.AND P2, PT, R8, RZ, PT ;  /* 0x000000ff0800720c */ /* 0x000fe40003f45270 */
[----:B------:R-:W-:-:S07]  /*0210*/  ISETP.GE.AND P1, PT, R0, RZ, PT ;  /* 0x000000ff0000720c */ /* 0x000fce0003f26270 */
[----:B------:R-:W-:-:S06]  /*0220*/  @P0 IADD3 R3, PT, PT, R3, 0x1, RZ ;  /* 0x0000000103030810 */ /* 0x000fcc0007ffe0ff */
[----:B------:R-:W-:Y:S02]  /*0230*/  @!P1 IADD3 R3, PT, PT, -R3, RZ, RZ ;  /* 0x000000ff03039210 */ /* 0x000fe40007ffe1ff */
[----:B------:R-:W-:-:S04]  /*0240*/  @!P2 LOP3.LUT R3, RZ, R8, RZ, 0x33, !PT ;  /* 0x00000008ff03a212 */ /* 0x000fc800078e33ff */
[----:B------:R-:W-:-:S05]  /*0250*/  IADD3 R0, PT, PT, -R3, RZ, RZ ;  /* 0x000000ff03007210 */ /* 0x000fca0007ffe1ff */
[----:B------:R-:W-:-:S04]  /*0260*/  IMAD R0, R8, R0, R13 ;  /* 0x0000000008007224 */ /* 0x000fc800078e020d */
[----:B------:R-:W-:Y:S01]  /*0270*/  IMAD R28, R3, R19, R0 ;  /* 0x00000013031c7224 */ /* 0x000fe200078e0200 */
[----:B--2---:R-:W-:Y:S06]  /*0280*/  BRA.U UP0, `(.L_x_0) ;  /* 0x0000000100c07547 */ /* 0x004fec000b800000 */
[----:B------:R-:W0:Y:S08]  /*0290*/  LDC.64 R6, c[0x0][0x390] ;  /* 0x0000e400ff067b82 */ /* 0x000e300000000a00 */
[----:B------:R-:W1:Y:S08]  /*02a0*/  LDC.64 R2, c[0x0][0x388] ;  /* 0x0000e200ff027b82 */ /* 0x000e700000000a00 */
[----:B------:R-:W2:Y:S01]  /*02b0*/  LDC.64 R4, c[0x0][0x398] ;  /* 0x0000e600ff047b82 */ /* 0x000ea20000000a00 */
[----:B0-----:R-:W-:-:S04]  /*02c0*/  IMAD.WIDE R6, R28, 0x4, R6 ;  /* 0x000000041c067825 */ /* 0x001fc800078e0206 */
[----:B------:R-:W-:-:S04]  /*02d0*/  IMAD.WIDE R24, R8, 0x4, R6 ;  /* 0x0000000408187825 */ /* 0x000fc800078e0206 */
[----:B-1----:R-:W-:Y:S01]  /*02e0*/  IMAD.WIDE R28, R28, 0x4, R2 ;  /* 0x000000041c1c7825 */ /* 0x002fe200078e0202 */
[----:B------:R-:W3:Y:S03]  /*02f0*/  LDG.E R12, desc[UR6][R24.64] ;  /* 0x00000006180c7981 */ /* 0x000ee6000c1e1900 */
[----:B------:R-:W-:Y:S01]  /*0300*/  IMAD.WIDE R14, R8, 0x4, R24 ;  /* 0x00000004080e7825 */ /* 0x000fe200078e0218 */
[----:B------:R-:W4:Y:S03]  /*0310*/  LDG.E R23, desc[UR6][R28.64] ;  /* 0x000000061c177981 */ /* 0x000f26000c1e1900 */
[----:B--2---:R-:W-:Y:S01]  /*0320*/  IMAD.WIDE R2, R0, 0x4, R4 ;  /* 0x0000000400027825 */ /* 0x004fe200078e0204 */
[----:B------:R-:W2:Y:S03]  /*0330*/  LDG.E R18, desc[UR6][R14.64] ;  /* 0x000000060e127981 */ /* 0x000ea6000c1e1900 */
[C---:B------:R-:W-:Y:S01]  /*0340*/  IMAD.WIDE R20, R8.reuse, 0x4, R28 ;  /* 0x0000000408147825 */ /* 0x040fe200078e021c */
[----:B------:R0:W4:Y:S03]  /*0350*/  LDG.E R0, desc[UR6][R6.64] ;  /* 0x0000000606007981 */ /* 0x000126000c1e1900 */
[----:B------:R-:W-:-:S04]  /*0360*/  IMAD.WIDE R4, R8, 0x4, R2 ;  /* 0x0000000408047825 */ /* 0x000fc800078e0202 */
[C---:B------:R-:W-:Y:S02]  /*0370*/  IMAD.WIDE R16, R8.reuse, 0x4, R20 ;  /* 0x0000000408107825 */ /* 0x040fe400078e0214 */
[----:B------:R-:W3:Y:S02]  /*0380*/  LDG.E R21, desc[UR6][R20.64] ;  /* 0x0000000614157981 */ /* 0x000ee4000c1e1900 */
[----:B0-----:R-:W-:-:S04]  /*0390*/  IMAD.WIDE R6, R8, 0x4, R4 ;  /* 0x0000000408067825 */ /* 0x001fc800078e0204 */
[----:B------:R-:W-:-:S04]  /*03a0*/  IMAD.WIDE R26, R8, 0x4, R14 ;  /* 0x00000004081a7825 */ /* 0x000fc800078e020e */
[C---:B------:R-:W-:Y:S01]  /*03b0*/  IMAD.WIDE R10, R8.reuse, 0x4, R16 ;  /* 0x00000004080a7825 */ /* 0x040fe200078e0210 */
[----:B------:R0:W5:Y:S03]  /*03c0*/  LDG.E R22, desc[UR6][R26.64] ;  /* 0x000000061a167981 */ /* 0x000166000c1e1900 */
[----:B------:R-:W-:Y:S01]  /*03d0*/  IMAD.WIDE R8, R8, 0x4, R6 ;  /* 0x0000000408087825 */ /* 0x000fe200078e0206 */
[----:B------:R-:W2:Y:S03]  /*03e0*/  LDG.E R17, desc[UR6][R16.64] ;  /* 0x0000000610117981 */ /* 0x000ea6000c1e1900 */
[C---:B------:R-:W-:Y:S01]  /*03f0*/  IMAD.WIDE R14, R19.reuse, 0x4, R2 ;  /* 0x00000004130e7825 */ /* 0x040fe200078e0202 */
[----:B------:R-:W5:Y:S03]  /*0400*/  LDG.E R11, desc[UR6][R10.64] ;  /* 0x000000060a0b7981 */ /* 0x000f66000c1e1900 */
[C---:B------:R-:W-:Y:S01]  /*0410*/  IMAD.WIDE R24, R19.reuse, 0x4, R4 ;  /* 0x0000000413187825 */ /* 0x040fe200078e0204 */
[----:B------:R-:W5:Y:S03]  /*0420*/  LDG.E R2, desc[UR6][R2.64] ;  /* 0x0000000602027981 */ /* 0x000f66000c1e1900 */
[C---:B0-----:R-:W-:Y:S01]  /*0430*/  IMAD.WIDE R26, R19.reuse, 0x4, R6 ;  /* 0x00000004131a7825 */ /* 0x041fe200078e0206 */
[----:B------:R-:W5:Y:S03]  /*0440*/  LDG.E R15, desc[UR6][R14.64] ;  /* 0x000000060e0f7981 */ /* 0x000f66000c1e1900 */
[----:B------:R-:W-:Y:S01]  /*0450*/  IMAD.WIDE R28, R19, 0x4, R8 ;  /* 0x00000004131c7825 */ /* 0x000fe200078e0208 */
[----:B------:R-:W5:Y:S04]  /*0460*/  LDG.E R4, desc[UR6][R4.64] ;  /* 0x0000000604047981 */ /* 0x000f68000c1e1900 */
[----:B------:R-:W5:Y:S04]  /*0470*/  LDG.E R25, desc[UR6][R24.64] ;  /* 0x0000000618197981 */ /* 0x000f68000c1e1900 */
[----:B------:R-:W5:Y:S04]  /*0480*/  LDG.E R6, desc[UR6][R6.64] ;  /* 0x0000000606067981 */ /* 0x000f68000c1e1900 */
[----:B------:R-:W5:Y:S04]  /*0490*/  LDG.E R27, desc[UR6][R26.64] ;  /* 0x000000061a1b7981 */ /* 0x000f68000c1e1900 */
[----:B------:R-:W5:Y:S04]  /*04a0*/  LDG.E R8, desc[UR6][R8.64] ;  /* 0x0000000608087981 */ /* 0x000f68000c1e1900 */
[----:B------:R-:W5:Y:S01]  /*04b0*/  LDG.E R29, desc[UR6][R28.64] ;  /* 0x000000061c1d7981 */ /* 0x000f62000c1e1900 */
[----:B----4-:R-:W-:Y:S01]  /*04c0*/  FADD R0, R0, R23 ;  /* 0x0000001700007221 */ /* 0x010fe20000000000 */
[----:B---3--:R-:W-:Y:S01]  /*04d0*/  FADD R12, R12, R21 ;  /* 0x000000150c0c7221 */ /* 0x008fe20000000000 */
[----:B--2---:R-:W-:Y:S01]  /*04e0*/  FADD R17, R18, R17 ;  /* 0x0000001112117221 */ /* 0x004fe20000000000 */
[----:B-----5:R-:W-:Y:S01]  /*04f0*/  FADD R11, R22, R11 ;  /* 0x0000000b160b7221 */ /* 0x020fe20000000000 */
[----:B------:R-:W-:Y:S01]  /*0500*/  FADD R15, R2, R15 ;  /* 0x0000000f020f7221 */ /* 0x000fe20000000000 */
[----:B------:R-:W-:-:S03]  /*0510*/  FADD R3, R4, R25 ;  /* 0x0000001904037221 */ /* 0x000fc60000000000 */
[----:B------:R-:W-:Y:S01]  /*0520*/  FADD R0, R0, R15 ;  /* 0x0000000f00007221 */ /* 0x000fe20000000000 */
[----:B------:R-:W-:Y:S01]  /*0530*/  FADD R3, R12, R3 ;  /* 0x000000030c037221 */ /* 0x000fe20000000000 */
[----:B------:R-:W-:-:S04]  /*0540*/  FADD R4, R6, R27 ;  /* 0x0000001b06047221 */ /* 0x000fc80000000000 */
[----:B------:R-:W-:Y:S01]  /*0550*/  FADD R4, R17, R4 ;  /* 0x0000000411047221 */ /* 0x000fe20000000000 */
[----:B------:R-:W-:-:S04]  /*0560*/  FADD R2, R8, R29 ;  /* 0x0000001d08027221 */ /* 0x000fc80000000000 */
[----:B------:R-:W-:Y:S01]  /*0570*/  FADD R5, R11, R2 ;  /* 0x000000020b057221 */ /* 0x000fe20000000000 */
[----:B------:R-:W-:Y:S06]  /*0580*/  BRA `(.L_x_1) ;  /* 0x0000000000e07947 */ /* 0x000fec0003800000 */
.L_x_0:
[----:B------:R-:W0:Y:S08]  /*0590*/  LDC.64 R16, c[0x0][0x398] ;  /* 0x0000e600ff107b82 */ /* 0x000e300000000a00 */
[----:B------:R-:W1:Y:S08]  /*05a0*/  LDC.64 R2, c[0x0][0x390] ;  /* 0x0000e400ff027b82 */ /* 0x000e700000000a00 */
[----:B------:R-:W2:Y:S01]  /*05b0*/  LDC.64 R14, c[0x0][0x388] ;  /* 0x0000e200ff0e7b82 */ /* 0x000ea20000000a00 */
[----:B0-----:R-:W-:-:S07]  /*05c0*/  IMAD.WIDE R16, R0, 0x4, R16 ;  /* 0x0000000400107825 */ /* 0x001fce00078e0210 */
[----:B------:R-:W0:Y:S01]  /*05d0*/  LDC.64 R4, c[0x0][0x3a0] ;  /* 0x0000e800ff047b82 */ /* 0x000e220000000a00 */
[----:B------:R-:W3:Y:S01]  /*05e0*/  LDG.E R6, desc[UR6][R16.64] ;  /* 0x0000000610067981 */ /* 0x000ee2000c1e1900 */
[----:B------:R-:W-:-:S04]  /*05f0*/  IMAD.WIDE R20, R19, 0x4, R16 ;  /* 0x0000000413147825 */ /* 0x000fc800078e0210 */
[C---:B-1----:R-:W-:Y:S02]  /*0600*/  IMAD.WIDE R2, R28.reuse, 0x4, R2 ;  /* 0x000000041c027825 */ /* 0x042fe400078e0202 */
[----:B------:R-:W3:Y:S02]  /*0610*/  LDG.E R21, desc[UR6][R20.64] ;  /* 0x0000000614157981 */ /* 0x000ee4000c1e1900 */
[----:B--2---:R-:W-:Y:S02]  /*0620*/  IMAD.WIDE R14, R28, 0x4, R14 ;  /* 0x000000041c0e7825 */ /* 0x004fe400078e020e */
[----:B------:R-:W2:Y:S04]  /*0630*/  LDG.E R0, desc[UR6][R2.64] ;  /* 0x0000000602007981 */ /* 0x000ea8000c1e1900 */
[----:B------:R-:W2:Y:S01]  /*0640*/  LDG.E R7, desc[UR6][R14.64] ;  /* 0x000000060e077981 */ /* 0x000ea2000c1e1900 */
[----:B------:R-:W-:-:S04]  /*0650*/  IMAD.WIDE R10, R8, 0x4, R16 ;  /* 0x00000004080a7825 */ /* 0x000fc800078e0210 */
[----:B0-----:R-:W-:-:S04]  /*0660*/  IMAD.WIDE R28, R28, 0x4, R4 ;  /* 0x000000041c1c7825 */ /* 0x001fc800078e0204 */
[----:B------:R-:W-:-:S04]  /*0670*/  IMAD.WIDE R4, R8, 0x4, R14 ;  /* 0x0000000408047825 */ /* 0x000fc800078e020e */
[----:B------:R-:W-:-:S04]  /*0680*/  IMAD.WIDE R22, R19, 0x4, R10 ;  /* 0x0000000413167825 */ /* 0x000fc800078e020a */
[----:B--2---:R-:W-:Y:S01]  /*0690*/  FADD R0, R0, R7 ;  /* 0x0000000700007221 */ /* 0x004fe20000000000 */
[----:B---3--:R-:W-:-:S04]  /*06a0*/  FADD R7, R6, R21 ;  /* 0x0000001506077221 */ /* 0x008fc80000000000 */
[----:B------:R-:W-:Y:S01]  /*06b0*/  FADD R0, R0, R7 ;  /* 0x0000000700007221 */ /* 0x000fe20000000000 */
[----:B------:R-:W-:-:S04]  /*06c0*/  IMAD.WIDE R6, R8, 0x4, R2 ;  /* 0x0000000408067825 */ /* 0x000fc800078e0202 */
[----:B------:R-:W-:Y:S04]  /*06d0*/  STG.E desc[UR6][R28.64], R0 ;  /* 0x000000001c007986 */ /* 0x000fe8000c101906 */
[----:B------:R0:W2:Y:S04]  /*06e0*/  LDG.E R2, desc[UR6][R6.64] ;  /* 0x0000000606027981 */ /* 0x0000a8000c1e1900 */
[----:B------:R-:W2:Y:S04]  /*06f0*/  LDG.E R3, desc[UR6][R4.64] ;  /* 0x0000000604037981 */ /* 0x000ea8000c1e1900 */
[----:B------:R-:W3:Y:S04]  /*0700*/  LDG.E R22, desc[UR6][R22.64] ;  /* 0x0000000616167981 */ /* 0x000ee8000c1e1900 */
[----:B------:R-:W3:Y:S01]  /*0710*/  LDG.E R9, desc[UR6][R10.64] ;  /* 0x000000060a097981 */ /* 0x000ee2000c1e1900 */
[----:B------:R-:W-:-:S04]  /*0720*/  IMAD.WIDE R14, R8, 0x4, R10 ;  /* 0x00000004080e7825 */ /* 0x000fc800078e020a */
[----:B------:R-:W-:-:S04]  /*0730*/  IMAD.WIDE R16, R8, 0x4, R28 ;  /* 0x0000000408107825 */ /* 0x000fc800078e021c */
[----:B------:R-:W-:-:S04]  /*0740*/  IMAD.WIDE R20, R8, 0x4, R6 ;  /* 0x0000000408147825 */ /* 0x000fc800078e0206 */
[----:B------:R-:W-:-:S04]  /*0750*/  IMAD.WIDE R24, R19, 0x4, R14 ;  /* 0x0000000413187825 */ /* 0x000fc800078e020e */
[----:B0-----:R-:W-:-:S04]  /*0760*/  IMAD.WIDE R6, R8, 0x4, R4 ;  /* 0x0000000408067825 */ /* 0x001fc800078e0204 */
[----:B--2---:R-:W-:Y:S01]  /*0770*/  FADD R3, R2, R3 ;  /* 0x0000000302037221 */ /* 0x004fe20000000000 */
[----:B---3--:R-:W-:-:S04]  /*0780*/  FADD R2, R9, R22 ;  /* 0x0000001609027221 */ /* 0x008fc80000000000 */
[----:B------:R-:W-:-:S05]  /*0790*/  FADD R3, R3, R2 ;  /* 0x0000000203037221 */ /* 0x000fca0000000000 */
[----:B------:R0:W-:Y:S04]  /*07a0*/  STG.E desc[UR6][R16.64], R3 ;  /* 0x0000000310007986 */ /* 0x0001e8000c101906 */
[----:B------:R-:W2:Y:S04]  /*07b0*/  LDG.E R2, desc[UR6][R20.64] ;  /* 0x0000000614027981 */ /* 0x000ea8000c1e1900 */
[----:B------:R-:W2:Y:S04]  /*07c0*/  LDG.E R5, desc[UR6][R6.64] ;  /* 0x0000000606057981 */ /* 0x000ea8000c1e1900 */
[----:B------:R-:W3:Y:S04]  /*07d0*/  LDG.E R25, desc[UR6][R24.64] ;  /* 0x0000000618197981 */ /* 0x000ee8000c1e1900 */
[----:B------:R-:W3:Y:S01]  /*07e0*/  LDG.E R4, desc[UR6][R14.64] ;  /* 0x000000060e047981 */ /* 0x000ee2000c1e1900 */
[----:B------:R-:W-:-:S04]  /*07f0*/  IMAD.WIDE R10, R8, 0x4, R14 ;  /* 0x00000004080a7825 */ /* 0x000fc800078e020e */
[----:B------:R-:W-:-:S04]  /*0800*/  IMAD.WIDE R22, R8, 0x4, R16 ;  /* 0x0000000408167825 */ /* 0x000fc800078e0210 */
[----:B------:R-:W-:-:S04]  /*0810*/  IMAD.WIDE R26, R8, 0x4, R20 ;  /* 0x00000004081a7825 */ /* 0x000fc800078e0214 */
[----:B0-----:R-:W-:-:S04]  /*0820*/  IMAD.WIDE R16, R8, 0x4, R6 ;  /* 0x0000000408107825 */ /* 0x001fc800078e0206 */
[----:B------:R-:W-:-:S04]  /*0830*/  IMAD.WIDE R18, R19, 0x4, R10 ;  /* 0x0000000413127825 */ /* 0x000fc800078e020a */
        /* <DEDUP_REMOVED lines=9> */
[----:B--2---:R-:W-:Y:S01]  /*08d0*/  FADD R5, R26, R17 ;  /* 0x000000111a057221 */ /* 0x004fe20000000000 */
[----:B---3--:R-:W-:-:S04]  /*08e0*/  FADD R2, R10, R19 ;  /* 0x000000130a027221 */ /* 0x008fc80000000000 */
[----:B------:R-:W-:-:S05]  /*08f0*/  FADD R5, R5, R2 ;  /* 0x0000000205057221 */ /* 0x000fca0000000000 */
[----:B------:R0:W-:Y:S02]  /*0900*/  STG.E desc[UR6][R8.64], R5 ;  /* 0x0000000508007986 */ /* 0x0001e4000c101906 */
.L_x_1:
[----:B0-----:R-:W-:Y:S01]  /*0910*/  HFMA2 R9, -RZ, RZ, 3.7421875, 0 ;  /* 0x437c0000ff097431 */ /* 0x001fe200000001ff */
[----:B------:R-:W-:Y:S01]  /*0920*/  MOV R7, 0x3bbb989d ;  /* 0x3bbb989d00077802 */ /* 0x000fe20000000f00 */
[----:B------:R-:W-:Y:S04]  /*0930*/  BSSY.RECONVERGENT B0, `(.L_x_2) ;  /* 0x0000016000007945 */ /* 0x000fe80003800200 */
[----:B------:R-:W-:-:S04]  /*0940*/  FFMA.SAT R2, R0, -R7, 0.5 ;  /* 0x3f00000000027423 */ /* 0x000fc80000002807 */
[----:B------:R-:W-:-:S04]  /*0950*/  FFMA.RM R2, R2, R9, 12582913 ;  /* 0x4b40000102027423 */ /* 0x000fc80000004009 */
[C---:B------:R-:W-:Y:S01]  /*0960*/  FADD R7, R2.reuse, -12583039 ;  /* 0xcb40007f02077421 */ /* 0x040fe20000000000 */
[----:B------:R-:W-:-:S03]  /*0970*/  SHF.L.U32 R2, R2, 0x17, RZ ;  /* 0x0000001702027819 */ /* 0x000fc600000006ff */
[----:B------:R-:W-:-:S04]  /*0980*/  FFMA R7, R0, -1.4426950216293334961, -R7 ;  /* 0xbfb8aa3b00077823 */ /* 0x000fc80000000807 */
[----:B------:R-:W-:-:S06]  /*0990*/  FFMA R7, R0, -1.925963033500011079e-08, R7 ;  /* 0xb2a5706000077823 */ /* 0x000fcc0000000007 */
[----:B------:R-:W0:Y:S02]  /*09a0*/  MUFU.EX2 R7, R7 ;  /* 0x0000000700077308 */ /* 0x000e240000000800 */
[----:B0-----:R-:W-:-:S05]  /*09b0*/  FFMA R9, R2, R7, 1 ;  /* 0x3f80000002097423 */ /* 0x001fca0000000007 */
[----:B------:R-:W-:-:S04]  /*09c0*/  IADD3 R0, PT, PT, R9, 0x1800000, RZ ;  /* 0x0180000009007810 */ /* 0x000fc80007ffe0ff */
[----:B------:R-:W-:-:S04]  /*09d0*/  LOP3.LUT R0, R0, 0x7f800000, RZ, 0xc0, !PT ;  /* 0x7f80000000007812 */ /* 0x000fc800078ec0ff */
[----:B------:R-:W-:-:S13]  /*09e0*/  ISETP.GT.U32.AND P0, PT, R0, 0x1ffffff, PT ;  /* 0x01ffffff0000780c */ /* 0x000fda0003f04070 */
[----:B------:R-:W-:Y:S05]  /*09f0*/  @P0 BRA `(.L_x_3) ;  /* 0x0000000000140947 */ /* 0x000fea0003800000 */
[----:B------:R-:W-:Y:S02]  /*0a00*/  MOV R0, R9 ;  /* 0x0000000900007202 */ /* 0x000fe40000000f00 */
[----:B------:R-:W-:-:S07]  /*0a10*/  MOV R8, 0xa30 ;  /* 0x00000a3000087802 */ /* 0x000fce0000000f00 */
[----:B------:R-:W-:Y:S05]  /*0a20*/  CALL.REL.NOINC `($__internal_0_$__cuda_sm20_rcp_rn_f32_slowpath) ;  /* 0x0000000400ac7944 */ /* 0x000fea0003c00000 */
[----:B------:R-:W-:Y:S01]  /*0a30*/  MOV R6, R7 ;  /* 0x0000000700067202 */ /* 0x000fe20000000f00 */
[----:B------:R-:W-:Y:S06]  /*0a40*/  BRA `(.L_x_4) ;  /* 0x0000000000107947 */ /* 0x000fec0003800000 */
.L_x_3:
[----:B------:R-:W0:Y:S02]  /*0a50*/  MUFU.RCP R6, R9 ;  /* 0x0000000900067308 */ /* 0x000e240000001000 */
[----:B0-----:R-:W-:-:S04]  /*0a60*/  FFMA R0, R9, R6, -1 ;  /* 0xbf80000009007423 */ /* 0x001fc80000000006 */
[----:B------:R-:W-:-:S04]  /*0a70*/  FADD.FTZ R7, -R0, -RZ ;  /* 0x800000ff00077221 */ /* 0x000fc80000010100 */
[----:B------:R-:W-:-:S07]  /*0a80*/  FFMA R6, R6, R7, R6 ;  /* 0x0000000706067223 */ /* 0x000fce0000000006 */
.L_x_4:
[----:B------:R-:W-:Y:S05]  /*0a90*/  BSYNC.RECONVERGENT B0 ;  /* 0x0000000000007941 */ /* 0x000fea0003800200 */
.L_x_2:
[----:B------:R-:W-:Y:S01]  /*0aa0*/  HFMA2 R0, -RZ, RZ, 0.96630859375, -0.0022525787353515625 ;  /* 0x3bbb989dff007431 */ /* 0x000fe200000001ff */
[----:B------:R-:W-:Y:S01]  /*0ab0*/  MOV R7, 0x437c0000 ;  /* 0x437c000000077802 */ /* 0x000fe20000000f00 */
[----:B------:R-:W-:Y:S03]  /*0ac0*/  BSSY.RECONVERGENT B0, `(.L_x_5) ;  /* 0x0000016000007945 */ /* 0x000fe60003800200 */
[----:B------:R-:W-:-:S04]  /*0ad0*/  FFMA.SAT R0, R3, -R0, 0.5 ;  /* 0x3f00000003007423 */ /* 0x000fc80000002800 */
[----:B------:R-:W-:-:S04]  /*0ae0*/  FFMA.RM R0, R0, R7, 12582913 ;  /* 0x4b40000100007423 */ /* 0x000fc80000004007 */
[C---:B------:R-:W-:Y:S01]  /*0af0*/  FADD R2, R0.reuse, -12583039 ;  /* 0xcb40007f00027421 */ /* 0x040fe20000000000 */
[----:B------:R-:W-:-:S03]  /*0b00*/  SHF.L.U32 R0, R0, 0x17, RZ ;  /* 0x0000001700007819 */ /* 0x000fc600000006ff */
[----:B------:R-:W-:-:S04]  /*0b10*/  FFMA R2, R3, -1.4426950216293334961, -R2 ;  /* 0xbfb8aa3b03027823 */ /* 0x000fc80000000802 */
[----:B------:R-:W-:-:S04]  /*0b20*/  FFMA R2, R3, -1.925963033500011079e-08, R2 ;  /* 0xb2a5706003027823 */ /* 0x000fc80000000002 */
        /* <DEDUP_REMOVED lines=11> */
.L_x_6:
[----:B------:R-:W0:Y:S02]  /*0be0*/  MUFU.RCP R3, R8 ;  /* 0x0000000800037308 */ /* 0x000e240000001000 */
[----:B0-----:R-:W-:-:S04]  /*0bf0*/  FFMA R0, R8, R3, -1 ;  /* 0xbf80000008007423 */ /* 0x001fc80000000003 */
[----:B------:R-:W-:-:S04]  /*0c00*/  FADD.FTZ R0, -R0, -RZ ;  /* 0x800000ff00007221 */ /* 0x000fc80000010100 */
[----:B------:R-:W-:-:S07]  /*0c10*/  FFMA R3, R3, R0, R3 ;  /* 0x0000000003037223 */ /* 0x000fce0000000003 */
.L_x_7:
[----:B------:R-:W-:Y:S05]  /*0c20*/  BSYNC.RECONVERGENT B0 ;  /* 0x0000000000007941 */ /* 0x000fea0003800200 */
.L_x_5:
[----:B------:R-:W-:Y:S01]  /*0c30*/  HFMA2 R2, -RZ, RZ, 0.96630859375, -0.0022525787353515625 ;  /* 0x3bbb989dff027431 */ /* 0x000fe200000001ff */
[----:B------:R-:W-:Y:S01]  /*0c40*/  MOV R7, 0x437c0000 ;  /* 0x437c000000077802 */ /* 0x000fe20000000f00 */
[C---:B------:R-:W-:Y:S01]  /*0c50*/  FMUL R0, |R4|.reuse, 2.8853900432586669922 ;  /* 0x4038aa3b04007820 */ /* 0x040fe20000400200 */
[----:B------:R-:W-:Y:S01]  /*0c60*/  HFMA2 R9, -RZ, RZ, 1.875, 0 ;  /* 0x3f800000ff097431 */ /* 0x000fe200000001ff */
[----:B------:R-:W-:Y:S01]  /*0c70*/  MOV R10, 0x3c80f082 ;  /* 0x3c80f082000a7802 */ /* 0x000fe20000000f00 */
[----:B------:R-:W-:Y:S01]  /*0c80*/  BSSY.RECONVERGENT B0, `(.L_x_8) ;  /* 0x0000024000007945 */ /* 0x000fe20003800200 */
[C---:B------:R-:W-:Y:S02]  /*0c90*/  FSETP.GE.AND P0, PT, |R4|.reuse, 9.010913848876953125, PT ;  /* 0x41102cb40400780b */ /* 0x040fe40003f06200 */
[----:B------:R-:W0:Y:S01]  /*0ca0*/  MUFU.EX2 R0, R0 ;  /* 0x0000000000007308 */ /* 0x000e220000000800 */
[----:B------:R-:W-:Y:S01]  /*0cb0*/  FSETP.GE.AND P1, PT, |R4|, 0.60000002384185791016, PT ;  /* 0x3f19999a0400780b */ /* 0x000fe20003f26200 */
[----:B------:R-:W-:-:S04]  /*0cc0*/  FFMA.SAT R2, R5, -R2, 0.5 ;  /* 0x3f00000005027423 */ /* 0x000fc80000002802 */
[----:B------:R-:W-:-:S04]  /*0cd0*/  FFMA.RM R7, R2, R7, 12582913 ;  /* 0x4b40000102077423 */ /* 0x000fc80000004007 */
[C---:B------:R-:W-:Y:S01]  /*0ce0*/  FADD R2, R7.reuse, -12583039 ;  /* 0xcb40007f07027421 */ /* 0x040fe20000000000 */
[----:B------:R-:W-:Y:S01]  /*0cf0*/  SHF.L.U32 R8, R7, 0x17, RZ ;  /* 0x0000001707087819 */ /* 0x000fe200000006ff */
[----:B------:R-:W-:Y:S02]  /*0d00*/  FMUL R7, R4, R4 ;  /* 0x0000000404077220 */ /* 0x000fe40000400000 */
[----:B------:R-:W-:-:S04]  /*0d10*/  FFMA R2, R5, -1.4426950216293334961, -R2 ;  /* 0xbfb8aa3b05027823 */ /* 0x000fc80000000802 */
[----:B------:R-:W-:Y:S01]  /*0d20*/  FFMA R5, R5, -1.925963033500011079e-08, R2 ;  /* 0xb2a5706005057823 */ /* 0x000fe20000000002 */
[----:B0-----:R-:W-:-:S05]  /*0d30*/  FADD R2, R0, 1 ;  /* 0x3f80000000027421 */ /* 0x001fca0000000000 */
[----:B------:R-:W0:Y:S08]  /*0d40*/  MUFU.EX2 R5, R5 ;  /* 0x0000000500057308 */ /* 0x000e300000000800 */
[----:B------:R-:W1:Y:S01]  /*0d50*/  MUFU.RCP R2, R2 ;  /* 0x0000000200027308 */ /* 0x000e620000001000 */
[----:B0-----:R-:W-:Y:S01]  /*0d60*/  FFMA R11, R8, R5, 1 ;  /* 0x3f800000080b7423 */ /* 0x001fe20000000005 */
[----:B------:R-:W-:-:S04]  /*0d70*/  FFMA R8, R7, R10, -0.052303962409496307373 ;  /* 0xbd563cae07087423 */ /* 0x000fc8000000000a */
[----:B------:R-:W-:Y:S01]  /*0d80*/  IADD3 R5, PT, PT, R11, 0x1800000, RZ ;  /* 0x018000000b057810 */ /* 0x000fe20007ffe0ff */
[----:B------:R-:W-:Y:S01]  /*0d90*/  FFMA R8, R7, R8, 0.1331529766321182251 ;  /* 0x3e08594107087423 */ /* 0x000fe20000000008 */
[----:B-1----:R-:W-:Y:S02]  /*0da0*/  FFMA R0, R2, -2, R9 ;  /* 0xc000000002007823 */ /* 0x002fe40000000009 */
[----:B------:R-:W-:-:S03]  /*0db0*/  LOP3.LUT R2, R5, 0x7f800000, RZ, 0xc0, !PT ;  /* 0x7f80000005027812 */ /* 0x000fc600078ec0ff */
[----:B------:R-:W-:Y:S01]  /*0dc0*/  FSEL R5, R0, 1, !P0 ;  /* 0x3f80000000057808 */ /* 0x000fe20004000000 */
[----:B------:R-:W-:Y:S01]  /*0dd0*/  FFMA R0, R7, R8, -0.33332768082618713379 ;  /* 0xbeaaa9ed07007423 */ /* 0x000fe20000000008 */
[----:B------:R-:W-:Y:S02]  /*0de0*/  ISETP.GT.U32.AND P0, PT, R2, 0x1ffffff, PT ;  /* 0x01ffffff0200780c */ /* 0x000fe40003f04070 */
[----:B------:R-:W-:Y:S01]  /*0df0*/  LOP3.LUT R5, R5, 0x80000000, R4, 0xb8, !PT ;  /* 0x8000000005057812 */ /* 0x000fe200078eb804 */
[----:B------:R-:W-:-:S04]  /*0e00*/  FFMA R7, R7, R0, RZ ;  /* 0x0000000007077223 */ /* 0x000fc800000000ff */
[----:B------:R-:W-:-:S06]  /*0e10*/  @!P1 FFMA R5, R7, R4, R4 ;  /* 0x0000000407059223 */ /* 0x000fcc0000000004 */
[----:B------:R-:W-:Y:S05]  /*0e20*/  @P0 BRA `(.L_x_9) ;  /* 0x0000000000140947 */ /* 0x000fea0003800000 */
[----:B------:R-:W-:Y:S02]  /*0e30*/  MOV R0, R11 ;  /* 0x0000000b00007202 */ /* 0x000fe40000000f00 */
[----:B------:R-:W-:-:S07]  /*0e40*/  MOV R8, 0xe60 ;  /* 0x00000e6000087802 */ /* 0x000fce0000000f00 */
[----:B------:R-:W-:Y:S05]  /*0e50*/  CALL.REL.NOINC `($__internal_0_$__cuda_sm20_rcp_rn_f32_slowpath) ;  /* 0x0000000000a07944 */ /* 0x000fea0003c00000 */
[----:B------:R-:W-:Y:S01]  /*0e60*/  MOV R8, R7 ;  /* 0x0000000700087202 */ /* 0x000fe20000000f00 */
[----:B------:R-:W-:Y:S06]  /*0e70*/  BRA `(.L_x_10) ;  /* 0x0000000000107947 */ /* 0x000fec0003800000 */
.L_x_9:
[----:B------:R-:W0:Y:S02]  /*0e80*/  MUFU.RCP R8, R11 ;  /* 0x0000000b00087308 */ /* 0x000e240000001000 */
[----:B0-----:R-:W-:-:S04]  /*0e90*/  FFMA R0, R11, R8, -1 ;  /* 0xbf8000000b007423 */ /* 0x001fc80000000008 */
[----:B------:R-:W-:-:S04]  /*0ea0*/  FADD.FTZ R7, -R0, -RZ ;  /* 0x800000ff00077221 */ /* 0x000fc80000010100 */
[----:B------:R-:W-:-:S07]  /*0eb0*/  FFMA R8, R8, R7, R8 ;  /* 0x0000000708087223 */ /* 0x000fce0000000008 */
.L_x_10:
[----:B------:R-:W-:Y:S05]  /*0ec0*/  BSYNC.RECONVERGENT B0 ;  /* 0x0000000000007941 */ /* 0x000fea0003800200 */
.L_x_8:
[----:B------:R-:W0:Y:S02]  /*0ed0*/  LDC.64 R10, c[0x0][0x3b8] ;  /* 0x0000ee00ff0a7b82 */ /* 0x000e240000000a00 */
[----:B0-----:R-:W-:-:S06]  /*0ee0*/  IMAD.WIDE R10, R13, 0x4, R10 ;  /* 0x000000040d0a7825 */ /* 0x001fcc00078e020a */
[----:B------:R-:W2:Y:S01]  /*0ef0*/  LDG.E R10, desc[UR6][R10.64] ;  /* 0x000000060a0a7981 */ /* 0x000ea2000c1e1900 */
[----:B------:R-:W-:Y:S01]  /*0f00*/  FMUL R5, R5, R6 ;  /* 0x0000000605057220 */ /* 0x000fe20000400000 */
[----:B------:R-:W-:Y:S01]  /*0f10*/  MOV R14, 0x3c80f082 ;  /* 0x3c80f082000e7802 */ /* 0x000fe20000000f00 */
[----:B------:R-:W0:Y:S01]  /*0f20*/  LDC.64 R6, c[0x0][0x3c0] ;  /* 0x0000f000ff067b82 */ /* 0x000e220000000a00 */
[----:B------:R-:W-:Y:S02]  /*0f30*/  HFMA2 R17, -RZ, RZ, 1.875, 0 ;  /* 0x3f800000ff117431 */ /* 0x000fe400000001ff */
[----:B0-----:R-:W-:-:S04]  /*0f40*/  IMAD.WIDE R6, R13, 0x4, R6 ;  /* 0x000000040d067825 */ /* 0x001fc800078e0206 */
[----:B--2---:R-:W-:Y:S02]  /*0f50*/  FFMA R9, R10, R3, R5 ;  /* 0x000000030a097223 */ /* 0x004fe40000000005 */
[----:B------:R-:W0:Y:S02]  /*0f60*/  LDC.64 R4, c[0x0][0x3a8] ;  /* 0x0000ea00ff047b82 */ /* 0x000e240000000a00 */
[C---:B------:R-:W-:Y:S01]  /*0f70*/  FMUL R0, |R9|.reuse, 2.8853900432586669922 ;  /* 0x4038aa3b09007820 */ /* 0x040fe20000400200 */
[C---:B------:R-:W-:Y:S01]  /*0f80*/  FMUL R15, R9.reuse, R9 ;  /* 0x00000009090f7220 */ /* 0x040fe20000400000 */
[C---:B------:R-:W-:Y:S01]  /*0f90*/  FSETP.GE.AND P1, PT, |R9|.reuse, 0.60000002384185791016, PT ;  /* 0x3f19999a0900780b */ /* 0x040fe20003f26200 */
[----:B------:R-:W-:Y:S01]  /*0fa0*/  STG.E desc[UR6][R6.64], R9 ;  /* 0x0000000906007986 */ /* 0x000fe2000c101906 */
[----:B------:R-:W-:Y:S01]  /*0fb0*/  FSETP.GE.AND P0, PT, |R9|, 9.010913848876953125, PT ;  /* 0x41102cb40900780b */ /* 0x000fe20003f06200 */
[----:B------:R-:W-:Y:S01]  /*0fc0*/  FFMA R14, R15, R14, -0.052303962409496307373 ;  /* 0xbd563cae0f0e7423 */ /* 0x000fe2000000000e */
[----:B------:R-:W1:Y:S01]  /*0fd0*/  MUFU.EX2 R0, R0 ;  /* 0x0000000000007308 */ /* 0x000e620000000800 */
[----:B------:R-:W2:Y:S01]  /*0fe0*/  LDC.64 R2, c[0x0][0x3b0] ;  /* 0x0000ec00ff027b82 */ /* 0x000ea20000000a00 */
[----:B0-----:R-:W-:-:S04]  /*0ff0*/  IMAD.WIDE R4, R13, 0x4, R4 ;  /* 0x000000040d047825 */ /* 0x001fc800078e0204 */
[----:B-1----:R-:W-:Y:S01]  /*1000*/  FADD R12, R0, 1 ;  /* 0x3f800000000c7421 */ /* 0x002fe20000000000 */
[----:B------:R-:W-:-:S04]  /*1010*/  FFMA R0, R15, R14, 0.1331529766321182251 ;  /* 0x3e0859410f007423 */ /* 0x000fc8000000000e */
[----:B------:R-:W-:Y:S01]  /*1020*/  FFMA R0, R15, R0, -0.33332768082618713379 ;  /* 0xbeaaa9ed0f007423 */ /* 0x000fe20000000000 */
[----:B------:R-:W0:Y:S01]  /*1030*/  MUFU.RCP R12, R12 ;  /* 0x0000000c000c7308 */ /* 0x000e220000001000 */
[----:B--2---:R-:W-:-:S04]  /*1040*/  IMAD.WIDE R2, R13, 0x4, R2 ;  /* 0x000000040d027825 */ /* 0x004fc800078e0202 */
[----:B------:R-:W-:Y:S01]  /*1050*/  FFMA R0, R15, R0, RZ ;  /* 0x000000000f007223 */ /* 0x000fe200000000ff */
[----:B0-----:R-:W-:-:S05]  /*1060*/  FFMA R10, R12, -2, R17 ;  /* 0xc00000000c0a7823 */ /* 0x001fca0000000011 */
[----:B------:R-:W-:-:S04]  /*1070*/  FSEL R10, R10, 1, !P0 ;  /* 0x3f8000000a0a7808 */ /* 0x000fc80004000000 */
[--C-:B------:R-:W-:Y:S01]  /*1080*/  LOP3.LUT R11, R10, 0x80000000, R9.reuse, 0xb8, !PT ;  /* 0x800000000a0b7812 */ /* 0x100fe200078eb809 */
[----:B------:R-:W-:-:S04]  /*1090*/  @!P1 FFMA R11, R9, R0, R9 ;  /* 0x00000000090b9223 */ /* 0x000fc80000000009 */
[----:B------:R-:W-:-:S05]  /*10a0*/  FMUL R11, R11, R8 ;  /* 0x000000080b0b7220 */ /* 0x000fca0000400000 */
[----:B------:R-:W-:Y:S04]  /*10b0*/  STG.E desc[UR6][R4.64], R11 ;  /* 0x0000000b04007986 */ /* 0x000fe8000c101906 */
[----:B------:R-:W-:Y:S01]  /*10c0*/  STG.E desc[UR6][R2.64], R11 ;  /* 0x0000000b02007986 */ /* 0x000fe2000c101906 */
[----:B------:R-:W-:Y:S05]  /*10d0*/  EXIT ;  /* 0x000000000000794d */ /* 0x000fea0003800000 */
        .weak           $__internal_0_$__cuda_sm20_rcp_rn_f32_slowpath
        .type           $__internal_0_$__cuda_sm20_rcp_rn_f32_slowpath,@function
        .size           $__internal_0_$__cuda_sm20_rcp_rn_f32_slowpath,(.L_x_28 - $__internal_0_$__cuda_sm20_rcp_rn_f32_slowpath)
$__internal_0_$__cuda_sm20_rcp_rn_f32_slowpath:
[----:B------:R-:W-:Y:S01]  /*10e0*/  SHF.L.U32 R2, R0, 0x1, RZ ;  /* 0x0000000100027819 */ /* 0x000fe200000006ff */
[----:B------:R-:W-:Y:S03]  /*10f0*/  BSSY.RECONVERGENT B1, `(.L_x_11) ;  /* 0x0000030000017945 */ /* 0x000fe60003800200 */
[----:B------:R-:W-:-:S04]  /*1100*/  SHF.R.U32.HI R11, RZ, 0x18, R2 ;  /* 0x00000018ff0b7819 */ /* 0x000fc80000011602 */
[----:B------:R-:W-:-:S13]  /*1110*/  ISETP.NE.U32.AND P0, PT, R11, RZ, PT ;  /* 0x000000ff0b00720c */ /* 0x000fda0003f05070 */
[----:B------:R-:W-:Y:S05]  /*1120*/  @P0 BRA `(.L_x_12) ;  /* 0x0000000000280947 */ /* 0x000fea0003800000 */
[----:B------:R-:W-:-:S04]  /*1130*/  SHF.L.U32 R2, R0, 0x1, RZ ;  /* 0x0000000100027819 */ /* 0x000fc800000006ff */
[----:B------:R-:W-:-:S13]  /*1140*/  ISETP.NE.AND P0, PT, R2, RZ, PT ;  /* 0x000000ff0200720c */ /* 0x000fda0003f05270 */
[----:B------:R-:W-:Y:S01]  /*1150*/  @P0 FFMA R9, R0, 1.84467440737095516160e+19, RZ ;  /* 0x5f80000000090823 */ /* 0x000fe200000000ff */
[----:B------:R-:W-:Y:S08]  /*1160*/  @!P0 MUFU.RCP R7, R0 ;  /* 0x0000000000078308 */ /* 0x000ff00000001000 */
[----:B------:R-:W0:Y:S02]  /*1170*/  @P0 MUFU.RCP R2, R9 ;  /* 0x0000000900020308 */ /* 0x000e240000001000 */
[----:B0-----:R-:W-:-:S04]  /*1180*/  @P0 FFMA R10, R9, R2, -1 ;  /* 0xbf800000090a0423 */ /* 0x001fc80000000002 */
[----:B------:R-:W-:-:S04]  /*1190*/  @P0 FADD.FTZ R11, -R10, -RZ ;  /* 0x800000ff0a0b0221 */ /* 0x000fc80000010100 */
[----:B------:R-:W-:-:S04]  /*11a0*/  @P0 FFMA R2, R2, R11, R2 ;  /* 0x0000000b02020223 */ /* 0x000fc80000000002 */
[----:B------:R-:W-:Y:S01]  /*11b0*/  @P0 FFMA R7, R2, 1.84467440737095516160e+19, RZ ;  /* 0x5f80000002070823 */ /* 0x000fe200000000ff */
[----:B------:R-:W-:Y:S06]  /*11c0*/  BRA `(.L_x_13) ;  /* 0x0000000000887947 */ /* 0x000fec0003800000 */
.L_x_12:
[----:B------:R-:W-:-:S04]  /*11d0*/  IADD3 R15, PT, PT, R11, -0xfd, RZ ;  /* 0xffffff030b0f7810 */ /* 0x000fc80007ffe0ff */
[----:B------:R-:W-:-:S13]  /*11e0*/  ISETP.GT.U32.AND P0, PT, R15, 0x1, PT ;  /* 0x000000010f00780c */ /* 0x000fda0003f04070 */
[----:B------:R-:W-:Y:S05]  /*11f0*/  @P0 BRA `(.L_x_14) ;  /* 0x0000000000780947 */ /* 0x000fea0003800000 */
[----:B------:R-:W-:Y:S01]  /*1200*/  LOP3.LUT R2, R0, 0x7fffff, RZ, 0xc0, !PT ;  /* 0x007fffff00027812 */ /* 0x000fe200078ec0ff */
[----:B------:R-:W-:-:S03]  /*1210*/  HFMA2 R12, -RZ, RZ, 0, 1.78813934326171875e-07 ;  /* 0x00000003ff0c7431 */ /* 0x000fc600000001ff */
[----:B------:R-:W-:-:S04]  /*1220*/  LOP3.LUT R2, R2, 0x3f800000, RZ, 0xfc, !PT ;  /* 0x3f80000002027812 */ /* 0x000fc800078efcff */
[----:B------:R-:W0:Y:S01]  /*1230*/  MUFU.RCP R7, R2 ;  /* 0x0000000200077308 */ /* 0x000e220000001000 */
[----:B------:R-:W-:Y:S01]  /*1240*/  SHF.L.U32 R12, R12, R15, RZ ;  /* 0x0000000f0c0c7219 */ /* 0x000fe200000006ff */
[----:B0-----:R-:W-:-:S04]  /*1250*/  FFMA R9, R2, R7, -1 ;  /* 0xbf80000002097423 */ /* 0x001fc80000000007 */
[----:B------:R-:W-:-:S04]  /*1260*/  FADD.FTZ R10, -R9, -RZ ;  /* 0x800000ff090a7221 */ /* 0x000fc80000010100 */
[CCC-:B------:R-:W-:Y:S01]  /*1270*/  FFMA.RM R9, R7.reuse, R10.reuse, R7.reuse ;  /* 0x0000000a07097223 */ /* 0x1c0fe20000004007 */
[----:B------:R-:W-:-:S04]  /*1280*/  FFMA.RP R10, R7, R10, R7 ;  /* 0x0000000a070a7223 */ /* 0x000fc80000008007 */
[C---:B------:R-:W-:Y:S02]  /*1290*/  LOP3.LUT R7, R9.reuse, 0x7fffff, RZ, 0xc0, !PT ;  /* 0x007fffff09077812 */ /* 0x040fe400078ec0ff */
[----:B------:R-:W-:Y:S02]  /*12a0*/  FSETP.NEU.FTZ.AND P0, PT, R9, R10, PT ;  /* 0x0000000a0900720b */ /* 0x000fe40003f1d000 */
[----:B------:R-:W-:Y:S02]  /*12b0*/  LOP3.LUT R7, R7, 0x800000, RZ, 0xfc, !PT ;  /* 0x0080000007077812 */ /* 0x000fe400078efcff */
[----:B------:R-:W-:Y:S02]  /*12c0*/  SEL R9, RZ, 0xffffffff, !P0 ;  /* 0xffffffffff097807 */ /* 0x000fe40004000000 */
[----:B------:R-:W-:Y:S02]  /*12d0*/  LOP3.LUT R12, R12, R7, RZ, 0xc0, !PT ;  /* 0x000000070c0c7212 */ /* 0x000fe400078ec0ff */
[----:B------:R-:W-:-:S02]  /*12e0*/  IADD3 R2, PT, PT, -R9, RZ, RZ ;  /* 0x000000ff09027210 */ /* 0x000fc40007ffe1ff */
[-C--:B------:R-:W-:Y:S02]  /*12f0*/  SHF.R.U32.HI R12, RZ, R15.reuse, R12 ;  /* 0x0000000fff0c7219 */ /* 0x080fe4000001160c */
[----:B------:R-:W-:Y:S02]  /*1300*/  LOP3.LUT P1, RZ, R2, R15, R7, 0xf8, !PT ;  /* 0x0000000f02ff7212 */ /* 0x000fe4000782f807 */
[C---:B------:R-:W-:Y:S02]  /*1310*/  LOP3.LUT P0, RZ, R12.reuse, 0x1, RZ, 0xc0, !PT ;  /* 0x000000010cff7812 */ /* 0x040fe4000780c0ff */
[----:B------:R-:W-:-:S04]  /*1320*/  LOP3.LUT P2, RZ, R12, 0x2, RZ, 0xc0, !PT ;  /* 0x000000020cff7812 */ /* 0x000fc8000784c0ff */
[----:B------:R-:W-:Y:S02]  /*1330*/  PLOP3.LUT P0, PT, P0, P1, P2, 0xe0, 0x0 ;  /* 0x000000000000781c */ /* 0x000fe40000703c20 */
[----:B------:R-:W-:Y:S02]  /*1340*/  LOP3.LUT P1, RZ, R0, 0x7fffff, RZ, 0xc0, !PT ;  /* 0x007fffff00ff7812 */ /* 0x000fe4000782c0ff */
[----:B------:R-:W-:-:S04]  /*1350*/  SEL R2, RZ, 0x1, !P0 ;  /* 0x00000001ff027807 */ /* 0x000fc80004000000 */
[----:B------:R-:W-:-:S04]  /*1360*/  IADD3 R2, PT, PT, -R2, RZ, RZ ;  /* 0x000000ff02027210 */ /* 0x000fc80007ffe1ff */
[----:B------:R-:W-:Y:S02]  /*1370*/  ISETP.GE.AND P0, PT, R2, RZ, PT ;  /* 0x000000ff0200720c */ /* 0x000fe40003f06270 */
[----:B------:R-:W-:-:S04]  /*1380*/  IADD3 R2, PT, PT, R11, -0xfc, RZ ;  /* 0xffffff040b027810 */ /* 0x000fc80007ffe0ff */
[----:B------:R-:W-:-:S07]  /*1390*/  SHF.R.U32.HI R7, RZ, R2, R7 ;  /* 0x00000002ff077219 */ /* 0x000fce0000011607 */
[----:B------:R-:W-:-:S04]  /*13a0*/  @!P0 IADD3 R7, PT, PT, R7, 0x1, RZ ;  /* 0x0000000107078810 */ /* 0x000fc80007ffe0ff */
[----:B------:R-:W-:-:S04]  /*13b0*/  @!P1 SHF.L.U32 R7, R7, 0x1, RZ ;  /* 0x0000000107079819 */ /* 0x000fc800000006ff */
[----:B------:R-:W-:Y:S01]  /*13c0*/  LOP3.LUT R7, R7, 0x80000000, R0, 0xf8, !PT ;  /* 0x8000000007077812 */ /* 0x000fe200078ef800 */
[----:B------:R-:W-:Y:S06]  /*13d0*/  BRA `(.L_x_13) ;  /* 0x0000000000047947 */ /* 0x000fec0003800000 */
.L_x_14:
[----:B------:R0:W1:Y:S02]  /*13e0*/  MUFU.RCP R7, R0 ;  /* 0x0000000000077308 */ /* 0x0000640000001000 */
.L_x_13:
[----:B------:R-:W-:Y:S05]  /*13f0*/  BSYNC.RECONVERGENT B1 ;  /* 0x0000000000017941 */ /* 0x000fea0003800200 */
.L_x_11:
[----:B------:R-:W-:-:S04]  /*1400*/  MOV R9, 0x0 ;  /* 0x0000000000097802 */ /* 0x000fc80000000f00 */
[----:B01----:R-:W-:Y:S05]  /*1410*/  RET.REL.NODEC R8 `(_Z14elementWise_fpiiPfS_S_S_S_S_S_S_b) ;  /* 0xffffffe808f87950 */ /* 0x003fea0003c3ffff */
.L_x_15:
[----:B------:R-:W-:-:S00]  /*1420*/  BRA `(.L_x_15) ;  /* 0xfffffffc00fc7947 */ /* 0x000fc0000383ffff */
[----:B------:R-:W-:-:S00]  /*1430*/  NOP ;  /* 0x0000000000007918 */ /* 0x000fc00000000000 */
        /* <DEDUP_REMOVED lines=12> */
.L_x_28:


//--------------------- .text._Z10pw_sigmoidPfS_i --------------------------
	.section	.text._Z10pw_sigmoidPfS_i,"ax",@progbits
	.align	128
        .global         _Z10pw_sigmoidPfS_i
        .type           _Z10pw_sigmoidPfS_i,@function
        .size           _Z10pw_sigmoidPfS_i,(.L_x_29 - _Z10pw_sigmoidPfS_i)
        .other          _Z10pw_sigmoidPfS_i,@"STO_CUDA_ENTRY STV_DEFAULT"
_Z10pw_sigmoidPfS_i:
.text._Z10pw_sigmoidPfS_i:
[----:B------:R-:W-:Y:S01]  /*0000*/  LDC R1, c[0x0][0x37c] ;  /* 0x0000df00ff017b82 */ /* 0x000fe20000000800 */
[----:B------:R-:W0:Y:S07]  /*0010*/  S2R R0, SR_TID.X ;  /* 0x0000000000007919 */ /* 0x000e2e0000002100 */
[----:B------:R-:W0:Y:S01]  /*0020*/  S2UR UR4, SR_CTAID.X ;  /* 0x00000000000479c3 */ /* 0x000e220000002500 */
[----:B------:R-:W1:Y:S07]  /*0030*/  LDCU UR5, c[0x0][0x390] ;  /* 0x00007200ff0577ac */ /* 0x000e6e0008000800 */
[----:B------:R-:W0:Y:S02]  /*0040*/  LDC R3, c[0x0][0x360] ;  /* 0x0000d800ff037b82 */ /* 0x000e240000000800 */
[----:B0-----:R-:W-:-:S05]  /*0050*/  IMAD R3, R3, UR4, R0 ;  /* 0x0000000403037c24 */ /* 0x001fca000f8e0200 */
[----:B-1----:R-:W-:-:S13]  /*0060*/  ISETP.GE.AND P0, PT, R3, UR5, PT ;  /* 0x0000000503007c0c */ /* 0x002fda000bf06270 */
[----:B------:R-:W-:Y:S05]  /*0070*/  @P0 EXIT ;  /* 0x000000000000094d */ /* 0x000fea0003800000 */
[----:B------:R-:W0:Y:S01]  /*0080*/  LDC.64 R4, c[0x0][0x388] ;  /* 0x0000e200ff047b82 */ /* 0x000e220000000a00 */
[----:B------:R-:W1:Y:S01]  /*0090*/  LDCU.64 UR4, c[0x0][0x358] ;  /* 0x00006b00ff0477ac */ /* 0x000e620008000a00 */
[----:B0-----:R-:W-:-:S06]  /*00a0*/  IMAD.WIDE R4, R3, 0x4, R4 ;  /* 0x0000000403047825 */ /* 0x001fcc00078e0204 */
[----:B-1----:R-:W2:Y:S01]  /*00b0*/  LDG.E R4, desc[UR4][R4.64] ;  /* 0x0000000404047981 */ /* 0x002ea2000c1e1900 */
[----:B------:R-:W-:Y:S01]  /*00c0*/  IMAD.MOV.U32 R7, RZ, RZ, 0x3bbb989d ;  /* 0x3bbb989dff077424 */ /* 0x000fe200078e00ff */
[----:B------:R-:W-:Y:S01]  /*00d0*/  BSSY.RECONVERGENT B0, `(.L_x_16) ;  /* 0x0000015000007945 */ /* 0x000fe20003800200 */
[----:B------:R-:W-:Y:S02]  /*00e0*/  IMAD.MOV.U32 R9, RZ, RZ, 0x437c0000 ;  /* 0x437c0000ff097424 */ /* 0x000fe400078e00ff */
[----:B--2---:R-:W-:-:S04]  /*00f0*/  FFMA.SAT R0, R4, -R7, 0.5 ;  /* 0x3f00000004007423 */ /* 0x004fc80000002807 */
[----:B------:R-:W-:-:S04]  /*0100*/  FFMA.RM R0, R0, R9, 12582913 ;  /* 0x4b40000100007423 */ /* 0x000fc80000004009 */
[C---:B------:R-:W-:Y:S01]  /*0110*/  FADD R7, R0.reuse, -12583039 ;  /* 0xcb40007f00077421 */ /* 0x040fe20000000000 */
[----:B------:R-:W-:-:S03]  /*0120*/  SHF.L.U32 R0, R0, 0x17, RZ ;  /* 0x0000001700007819 */ /* 0x000fc600000006ff */
[----:B------:R-:W-:-:S04]  /*0130*/  FFMA R7, R4, -1.4426950216293334961, -R7 ;  /* 0xbfb8aa3b04077823 */ /* 0x000fc80000000807 */
[----:B------:R-:W-:-:S06]  /*0140*/  FFMA R7, R4, -1.925963033500011079e-08, R7 ;  /* 0xb2a5706004077823 */ /* 0x000fcc0000000007 */
[----:B------:R-:W0:Y:S02]  /*0150*/  MUFU.EX2 R7, R7 ;  /* 0x0000000700077308 */ /* 0x000e240000000800 */
[----:B0-----:R-:W-:-:S04]  /*0160*/  FFMA R0, R0, R7, 1 ;  /* 0x3f80000000007423 */ /* 0x001fc80000000007 */
[----:B------:R-:W-:-:S05]  /*0170*/  VIADD R2, R0, 0x1800000 ;  /* 0x0180000000027836 */ /* 0x000fca0000000000 */
[----:B------:R-:W-:-:S04]  /*0180*/  LOP3.LUT R2, R2, 0x7f800000, RZ, 0xc0, !PT ;  /* 0x7f80000002027812 */ /* 0x000fc800078ec0ff */
[----:B------:R-:W-:-:S13]  /*0190*/  ISETP.GT.U32.AND P0, PT, R2, 0x1ffffff, PT ;  /* 0x01ffffff0200780c */ /* 0x000fda0003f04070 */
[----:B------:R-:W-:Y:S05]  /*01a0*/  @P0 BRA `(.L_x_17) ;  /* 0x00000000000c0947 */ /* 0x000fea0003800000 */
[----:B------:R-:W-:-:S07]  /*01b0*/  MOV R4, 0x1d0 ;  /* 0x000001d000047802 */ /* 0x000fce0000000f00 */
[----:B------:R-:W-:Y:S05]  /*01c0*/  CALL.REL.NOINC `($__internal_1_$__cuda_sm20_rcp_rn_f32_slowpath) ;  /* 0x0000000000287944 */ /* 0x000fea0003c00000 */
[----:B------:R-:W-:Y:S05]  /*01d0*/  BRA `(.L_x_18) ;  /* 0x0000000000107947 */ /* 0x000fea0003800000 */
.L_x_17:
[----:B------:R-:W0:Y:S02]  /*01e0*/  MUFU.RCP R7, R0 ;  /* 0x0000000000077308 */ /* 0x000e240000001000 */
[----:B0-----:R-:W-:-:S04]  /*01f0*/  FFMA R2, R0, R7, -1 ;  /* 0xbf80000000027423 */ /* 0x001fc80000000007 */
[----:B------:R-:W-:-:S04]  /*0200*/  FADD.FTZ R2, -R2, -RZ ;  /* 0x800000ff02027221 */ /* 0x000fc80000010100 */
[----:B------:R-:W-:-:S07]  /*0210*/  FFMA R7, R7, R2, R7 ;  /* 0x0000000207077223 */ /* 0x000fce0000000007 */
.L_x_18:
[----:B------:R-:W-:Y:S05]  /*0220*/  BSYNC.RECONVERGENT B0 ;  /* 0x0000000000007941 */ /* 0x000fea0003800200 */
.L_x_16:
[----:B------:R-:W0:Y:S02]  /*0230*/  LDC.64 R4, c[0x0][0x380] ;  /* 0x0000e000ff047b82 */ /* 0x000e240000000a00 */
[----:B0-----:R-:W-:-:S05]  /*0240*/  IMAD.WIDE R2, R3, 0x4, R4 ;  /* 0x0000000403027825 */ /* 0x001fca00078e0204 */
[----:B------:R-:W-:Y:S01]  /*0250*/  STG.E desc[UR4][R2.64], R7 ;  /* 0x0000000702007986 */ /* 0x000fe2000c101904 */
[----:B------:R-:W-:Y:S05]  /*0260*/  EXIT ;  /* 0x000000000000794d */ /* 0x000fea0003800000 */
        .weak           $__internal_1_$__cuda_sm20_rcp_rn_f32_slowpath
        .type           $__internal_1_$__cuda_sm20_rcp_rn_f32_slowpath,@function
        .size           $__internal_1_$__cuda_sm20_rcp_rn_f32_slowpath,(.L_x_29 - $__internal_1_$__cuda_sm20_rcp_rn_f32_slowpath)
$__internal_1_$__cuda_sm20_rcp_rn_f32_slowpath:
[----:B------:R-:W-:Y:S01]  /*0270*/  IMAD.SHL.U32 R2, R0, 0x2, RZ ;  /* 0x0000000200027824 */ /* 0x000fe200078e00ff */
[----:B------:R-:W-:Y:S04]  /*0280*/  BSSY.RECONVERGENT B1, `(.L_x_19) ;  /* 0x0000030000017945 */ /* 0x000fe80003800200 */
        /* <DEDUP_REMOVED lines=13> */
.L_x_20:
[----:B------:R-:W-:-:S05]  /*0360*/  VIADD R5, R2, 0xffffff03 ;  /* 0xffffff0302057836 */ /* 0x000fca0000000000 */
[----:B------:R-:W-:-:S13]  /*0370*/  ISETP.GT.U32.AND P0, PT, R5, 0x1, PT ;  /* 0x000000010500780c */ /* 0x000fda0003f04070 */
[----:B------:R-:W-:Y:S05]  /*0380*/  @P0 BRA `(.L_x_22) ;  /* 0x0000000000780947 */ /* 0x000fea0003800000 */
[----:B------:R-:W-:Y:S01]  /*0390*/  LOP3.LUT R6, R0, 0x7fffff, RZ, 0xc0, !PT ;  /* 0x007fffff00067812 */ /* 0x000fe200078ec0ff */
[----:B------:R-:W-:-:S03]  /*03a0*/  IMAD.MOV.U32 R10, RZ, RZ, 0x3 ;  /* 0x00000003ff0a7424 */ /* 0x000fc600078e00ff */
[----:B------:R-:W-:Y:S02]  /*03b0*/  LOP3.LUT R6, R6, 0x3f800000, RZ, 0xfc, !PT ;  /* 0x3f80000006067812 */ /* 0x000fe400078efcff */
[----:B------:R-:W-:Y:S02]  /*03c0*/  SHF.L.U32 R11, R10, R5, RZ ;  /* 0x000000050a0b7219 */ /* 0x000fe400000006ff */
[----:B------:R-:W0:Y:S02]  /*03d0*/  MUFU.RCP R7, R6 ;  /* 0x0000000600077308 */ /* 0x000e240000001000 */
        /* <DEDUP_REMOVED lines=16> */
[----:B------:R-:W-:-:S05]  /*04e0*/  SEL R5, RZ, 0x1, !P0 ;  /* 0x00000001ff057807 */ /* 0x000fca0004000000 */
[----:B------:R-:W-:-:S05]  /*04f0*/  IMAD.MOV R5, RZ, RZ, -R5 ;  /* 0x000000ffff057224 */ /* 0x000fca00078e0a05 */
[----:B------:R-:W-:Y:S02]  /*0500*/  ISETP.GE.AND P0, PT, R5, RZ, PT ;  /* 0x000000ff0500720c */ /* 0x000fe40003f06270 */
[----:B------:R-:W-:-:S04]  /*0510*/  IADD3 R5, PT, PT, R2, -0xfc, RZ ;  /* 0xffffff0402057810 */ /* 0x000fc80007ffe0ff */
[----:B------:R-:W-:-:S07]  /*0520*/  SHF.R.U32.HI R5, RZ, R5, R8 ;  /* 0x00000005ff057219 */ /* 0x000fce0000011608 */
[----:B------:R-:W-:-:S05]  /*0530*/  @!P0 VIADD R5, R5, 0x1 ;  /* 0x0000000105058836 */ /* 0x000fca0000000000 */
[----:B------:R-:W-:-:S04]  /*0540*/  @!P1 SHF.L.U32 R5, R5, 0x1, RZ ;  /* 0x0000000105059819 */ /* 0x000fc800000006ff */
[----:B------:R-:W-:Y:S01]  /*0550*/  LOP3.LUT R5, R5, 0x80000000, R0, 0xf8, !PT ;  /* 0x8000000005057812 */ /* 0x000fe200078ef800 */
[----:B------:R-:W-:Y:S06]  /*0560*/  BRA `(.L_x_21) ;  /* 0x0000000000047947 */ /* 0x000fec0003800000 */
.L_x_22:
[----:B------:R0:W1:Y:S02]  /*0570*/  MUFU.RCP R5, R0 ;  /* 0x0000000000057308 */ /* 0x0000640000001000 */
.L_x_21:
[----:B------:R-:W-:Y:S05]  /*0580*/  BSYNC.RECONVERGENT B1 ;  /* 0x0000000000017941 */ /* 0x000fea0003800200 */
.L_x_19:
[----:B-1----:R-:W-:Y:S02]  /*0590*/  IMAD.MOV.U32 R7, RZ, RZ, R5 ;  /* 0x000000ffff077224 */ /* 0x002fe400078e0005 */
[----:B------:R-:W-:-:S04]  /*05a0*/  HFMA2 R5, -RZ, RZ, 0, 0 ;  /* 0x00000000ff057431 */ /* 0x000fc800000001ff */
[----:B0-----:R-:W-:Y:S05]  /*05b0*/  RET.REL.NODEC R4 `(_Z10pw_sigmoidPfS_i) ;  /* 0xfffffff804907950 */ /* 0x001fea0003c3ffff */
.L_x_23:
        /* <DEDUP_REMOVED lines=12> */
.L_x_29:


//--------------------- .text._Z7pw_tanhPfS_i     --------------------------
	.section	.text._Z7pw_tanhPfS_i,"ax",@progbits
	.align	128
        .global         _Z7pw_tanhPfS_i
        .type           _Z7pw_tanhPfS_i,@function
        .size           _Z7pw_tanhPfS_i,(.L_x_32 - _Z7pw_tanhPfS_i)
        .other          _Z7pw_tanhPfS_i,@"STO_CUDA_ENTRY STV_DEFAULT"
_Z7pw_tanhPfS_i:
.text._Z7pw_tanhPfS_i:
        /* <DEDUP_REMOVED lines=9> */
[----:B------:R-:W1:Y:S07]  /*0090*/  LDCU.64 UR4, c[0x0][0x358] ;  /* 0x00006b00ff0477ac */ /* 0x000e6e0008000a00 */
[----:B------:R-:W2:Y:S01]  /*00a0*/  LDC.64 R4, c[0x0][0x380] ;  /* 0x0000e000ff047b82 */ /* 0x000ea20000000a00 */
[----:B0-----:R-:W-:-:S05]  /*00b0*/  IMAD.WIDE R2, R7, 0x4, R2 ;  /* 0x0000000407027825 */ /* 0x001fca00078e0202 */
[----:B-1----:R2:W3:Y:S01]  /*00c0*/  LDG.E R6, desc[UR4][R2.64] ;  /* 0x0000000402067981 */ /* 0x0024e2000c1e1900 */
[----:B------:R-:W-:Y:S01]  /*00d0*/  MOV R10, 0x3c80f082 ;  /* 0x3c80f082000a7802 */ /* 0x000fe20000000f00 */
[----:B------:R-:W-:Y:S02]  /*00e0*/  HFMA2 R9, -RZ, RZ, 1.875, 0 ;  /* 0x3f800000ff097431 */ /* 0x000fe400000001ff */
[----:B--2---:R-:W-:-:S04]  /*00f0*/  IMAD.WIDE R2, R7, 0x4, R4 ;  /* 0x0000000407027825 */ /* 0x004fc800078e0204 */
[C---:B---3--:R-:W-:Y:S01]  /*0100*/  FMUL R0, |R6|.reuse, 2.8853900432586669922 ;  /* 0x4038aa3b06007820 */ /* 0x048fe20000400200 */
[C---:B------:R-:W-:Y:S01]  /*0110*/  FMUL R11, R6.reuse, R6 ;  /* 0x00000006060b7220 */ /* 0x040fe20000400000 */
[C---:B------:R-:W-:Y:S02]  /*0120*/  FSETP.GE.AND P1, PT, |R6|.reuse, 0.60000002384185791016, PT ;  /* 0x3f19999a0600780b */ /* 0x040fe40003f26200 */
[----:B------:R-:W-:Y:S01]  /*0130*/  FSETP.GE.AND P0, PT, |R6|, 9.010913848876953125, PT ;  /* 0x41102cb40600780b */ /* 0x000fe20003f06200 */
[C---:B------:R-:W-:Y:S01]  /*0140*/  FFMA R10, R11.reuse, R10, -0.052303962409496307373 ;  /* 0xbd563cae0b0a7423 */ /* 0x040fe2000000000a */
[----:B------:R-:W0:Y:S02]  /*0150*/  MUFU.EX2 R0, R0 ;  /* 0x0000000000007308 */ /* 0x000e240000000800 */
[----:B0-----:R-:W-:Y:S01]  /*0160*/  FADD R8, R0, 1 ;  /* 0x3f80000000087421 */ /* 0x001fe20000000000 */
[----:B------:R-:W-:-:S04]  /*0170*/  FFMA R0, R11, R10, 0.1331529766321182251 ;  /* 0x3e0859410b007423 */ /* 0x000fc8000000000a */
[C---:B------:R-:W-:Y:S01]  /*0180*/  FFMA R0, R11.reuse, R0, -0.33332768082618713379 ;  /* 0xbeaaa9ed0b007423 */ /* 0x040fe20000000000 */
[----:B------:R-:W0:Y:S03]  /*0190*/  MUFU.RCP R8, R8 ;  /* 0x0000000800087308 */ /* 0x000e260000001000 */
[----:B------:R-:W-:Y:S01]  /*01a0*/  FFMA R11, R11, R0, RZ ;  /* 0x000000000b0b7223 */ /* 0x000fe200000000ff */
[----:B0-----:R-:W-:-:S05]  /*01b0*/  FFMA R9, R8, -2, R9 ;  /* 0xc000000008097823 */ /* 0x001fca0000000009 */
[----:B------:R-:W-:-:S04]  /*01c0*/  FSEL R9, R9, 1, !P0 ;  /* 0x3f80000009097808 */ /* 0x000fc80004000000 */
[--C-:B------:R-:W-:Y:S01]  /*01d0*/  LOP3.LUT R9, R9, 0x80000000, R6.reuse, 0xb8, !PT ;  /* 0x8000000009097812 */ /* 0x100fe200078eb806 */
[----:B------:R-:W-:-:S05]  /*01e0*/  @!P1 FFMA R9, R6, R11, R6 ;  /* 0x0000000b06099223 */ /* 0x000fca0000000006 */
[----:B------:R-:W-:Y:S01]  /*01f0*/  STG.E desc[UR4][R2.64], R9 ;  /* 0x0000000902007986 */ /* 0x000fe2000c101904 */
[----:B------:R-:W-:Y:S05]  /*0200*/  EXIT ;  /* 0x000000000000794d */ /* 0x000fea0003800000 */
.L_x_24:
        /* <DEDUP_REMOVED lines=15> */
.L_x_32:


//--------------------- .text._Z9pw_vecMulPfS_S_i --------------------------
	.section	.text._Z9pw_vecMulPfS_S_i,"ax",@progbits
	.align	128
        .global         _Z9pw_vecMulPfS_S_i
        .type           _Z9pw_vecMulPfS_S_i,@function
        .size           _Z9pw_vecMulPfS_S_i,(.L_x_33 - _Z9pw_vecMulPfS_S_i)
        .other          _Z9pw_vecMulPfS_S_i,@"STO_CUDA_ENTRY STV_DEFAULT"
_Z9pw_vecMulPfS_S_i:
.text._Z9pw_vecMulPfS_S_i:
        /* <DEDUP_REMOVED lines=10> */
[----:B------:R-:W2:Y:S08]  /*00a0*/  LDC.64 R4, c[0x0][0x390] ;  /* 0x0000e400ff047b82 */ /* 0x000eb00000000a00 */
[----:B------:R-:W3:Y:S01]  /*00b0*/  LDC.64 R6, c[0x0][0x380] ;  /* 0x0000e000ff067b82 */ /* 0x000ee20000000a00 */
[----:B0-----:R-:W-:-:S06]  /*00c0*/  IMAD.WIDE R2, R9, 0x4, R2 ;  /* 0x0000000409027825 */ /* 0x001fcc00078e0202 */
[----:B-1----:R-:W4:Y:S01]  /*00d0*/  LDG.E R2, desc[UR4][R2.64] ;  /* 0x0000000402027981 */ /* 0x002f22000c1e1900 */
[----:B--2---:R-:W-:-:S06]  /*00e0*/  IMAD.WIDE R4, R9, 0x4, R4 ;  /* 0x0000000409047825 */ /* 0x004fcc00078e0204 */
[----:B------:R-:W4:Y:S01]  /*00f0*/  LDG.E R5, desc[UR4][R4.64] ;  /* 0x0000000404057981 */ /* 0x000f22000c1e1900 */
[----:B---3--:R-:W-:-:S04]  /*0100*/  IMAD.WIDE R6, R9, 0x4, R6 ;  /* 0x0000000409067825 */ /* 0x008fc800078e0206 */
[----:B----4-:R-:W-:-:S05]  /*0110*/  FMUL R9, R2, R5 ;  /* 0x0000000502097220 */ /* 0x010fca0000400000 */
[----:B------:R-:W-:Y:S01]  /*0120*/  STG.E desc[UR4][R6.64], R9 ;  /* 0x0000000906007986 */ /* 0x000fe2000c101904 */
[----:B------:R-:W-:Y:S05]  /*0130*/  EXIT ;  /* 0x000000000000794d */ /* 0x000fea0003800000 */
.L_x_25:
        /* <DEDUP_REMOVED lines=12> */
.L_x_33:


//--------------------- .text._Z9pw_vecAddPfS_S_i --------------------------
	.section	.text._Z9pw_vecAddPfS_S_i,"ax",@progbits
	.align	128
        .global         _Z9pw_vecAddPfS_S_i
        .type           _Z9pw_vecAddPfS_S_i,@function
        .size           _Z9pw_vecAddPfS_S_i,(.L_x_34 - _Z9pw_vecAddPfS_S_i)
        .other          _Z9pw_vecAddPfS_S_i,@"STO_CUDA_ENTRY STV_DEFAULT"
_Z9pw_vecAddPfS_S_i:
.text._Z9pw_vecAddPfS_S_i:
        /* <DEDUP_REMOVED lines=17> */
[----:B----4-:R-:W-:-:S05]  /*0110*/  FADD R9, R2, R5 ;  /* 0x0000000502097221 */ /* 0x010fca0000000000 */
[----:B------:R-:W-:Y:S01]  /*0120*/  STG.E desc[UR4][R6.64], R9 ;  /* 0x0000000906007986 */ /* 0x000fe2000c101904 */
[----:B------:R-:W-:Y:S05]  /*0130*/  EXIT ;  /* 0x000000000000794d */ /* 0x000fea0003800000 */
.L_x_26:
        /* <DEDUP_REMOVED lines=12> */
.L_x_34:


//--------------------- .text._Z10pw_biasAddPfS_ii --------------------------
	.section	.text._Z10pw_biasAddPfS_ii,"ax",@progbits
	.align	128
        .global         _Z10pw_biasAddPfS_ii
        .type           _Z10pw_biasAddPfS_ii,@function
        .size           _Z10pw_biasAddPfS_ii,(.L_x_35 - _Z10pw_biasAddPfS_ii)
        .other          _Z10pw_biasAddPfS_ii,@"STO_CUDA_ENTRY STV_DEFAULT"
_Z10pw_biasAddPfS_ii:
.text._Z10pw_biasAddPfS_ii:
        /* <DEDUP_REMOVED lines=8> */
[----:B------:R-:W0:Y:S01]  /*0080*/  LDC R6, c[0x0][0x394] ;  /* 0x0000e500ff067b82 */ /* 0x000e220000000800 */
[----:B------:R-:W-:Y:S01]  /*0090*/  ISETP.GE.AND P2, PT, R7, RZ, PT ;  /* 0x000000ff0700720c */ /* 0x000fe20003f46270 */
[----:B------:R-:W1:Y:S01]  /*00a0*/  LDCU.64 UR4, c[0x0][0x358] ;  /* 0x00006b00ff0477ac */ /* 0x000e620008000a00 */
[----:B0-----:R-:W-:-:S04]  /*00b0*/  IABS R9, R6 ;  /* 0x0000000600097213 */ /* 0x001fc80000000000 */
[----:B------:R-:W0:Y:S08]  /*00c0*/  I2F.RP R0, R9 ;  /* 0x0000000900007306 */ /* 0x000e300000209400 */
[----:B0-----:R-:W0:Y:S02]  /*00d0*/  MUFU.RCP R0, R0 ;  /* 0x0000000000007308 */ /* 0x001e240000001000 */
[----:B0-----:R-:W-:-:S06]  /*00e0*/  IADD3 R2, PT, PT, R0, 0xffffffe, RZ ;  /* 0x0ffffffe00027810 */ /* 0x001fcc0007ffe0ff */
[----:B------:R0:W2:Y:S02]  /*00f0*/  F2I.FTZ.U32.TRUNC.NTZ R3, R2 ;  /* 0x0000000200037305 */ /* 0x0000a4000021f000 */
[----:B0-----:R-:W-:Y:S01]  /*0100*/  IMAD.MOV.U32 R2, RZ, RZ, RZ ;  /* 0x000000ffff027224 */ /* 0x001fe200078e00ff */
[----:B--2---:R-:W-:-:S05]  /*0110*/  IADD3 R4, PT, PT, RZ, -R3, RZ ;  /* 0x80000003ff047210 */ /* 0x004fca0007ffe0ff */
[----:B------:R-:W-:Y:S01]  /*0120*/  IMAD R5, R4, R9, RZ ;  /* 0x0000000904057224 */ /* 0x000fe200078e02ff */
[----:B------:R-:W-:-:S03]  /*0130*/  IABS R4, R7 ;  /* 0x0000000700047213 */ /* 0x000fc60000000000 */
[----:B------:R-:W-:-:S06]  /*0140*/  IMAD.HI.U32 R3, R3, R5, R2 ;  /* 0x0000000503037227 */ /* 0x000fcc00078e0002 */
[----:B------:R-:W-:-:S05]  /*0150*/  IMAD.HI.U32 R3, R3, R4, RZ ;  /* 0x0000000403037227 */ /* 0x000fca00078e00ff */
[----:B------:R-:W-:-:S05]  /*0160*/  IADD3 R3, PT, PT, -R3, RZ, RZ ;  /* 0x000000ff03037210 */ /* 0x000fca0007ffe1ff */
[C---:B------:R-:W-:Y:S02]  /*0170*/  IMAD R0, R9.reuse, R3, R4 ;  /* 0x0000000309007224 */ /* 0x040fe400078e0204 */
[----:B------:R-:W0:Y:S03]  /*0180*/  LDC.64 R2, c[0x0][0x388] ;  /* 0x0000e200ff027b82 */ /* 0x000e260000000a00 */
[----:B------:R-:W-:-:S05]  /*0190*/  ISETP.GT.U32.AND P0, PT, R9, R0, PT ;  /* 0x000000000900720c */ /* 0x000fca0003f04070 */
[----:B------:R-:W2:Y:S08]  /*01a0*/  LDC.64 R4, c[0x0][0x380] ;  /* 0x0000e000ff047b82 */ /* 0x000eb00000000a00 */
[----:B------:R-:W-:Y:S01]  /*01b0*/  @!P0 IMAD.IADD R0, R0, 0x1, -R9 ;  /* 0x0000000100008824 */ /* 0x000fe200078e0a09 */
[----:B------:R-:W-:-:S04]  /*01c0*/  ISETP.NE.AND P0, PT, R6, RZ, PT ;  /* 0x000000ff0600720c */ /* 0x000fc80003f05270 */
[----:B------:R-:W-:Y:S01]  /*01d0*/  ISETP.GT.U32.AND P1, PT, R9, R0, PT ;  /* 0x000000000900720c */ /* 0x000fe20003f24070 */
[----:B--2---:R-:W-:-:S12]  /*01e0*/  IMAD.WIDE R4, R7, 0x4, R4 ;  /* 0x0000000407047825 */ /* 0x004fd800078e0204 */
[----:B------:R-:W-:Y:S01]  /*01f0*/  @!P1 IADD3 R0, PT, PT, R0, -R9, RZ ;  /* 0x8000000900009210 */ /* 0x000fe20007ffe0ff */
[----:B-1----:R-:W2:Y:S04]  /*0200*/  LDG.E R7, desc[UR4][R4.64] ;  /* 0x0000000404077981 */ /* 0x002ea8000c1e1900 */
[----:B------:R-:W-:Y:S01]  /*0210*/  @!P2 IMAD.MOV R0, RZ, RZ, -R0 ;  /* 0x000000ffff00a224 */ /* 0x000fe200078e0a00 */
[----:B------:R-:W-:-:S05]  /*0220*/  @!P0 LOP3.LUT R0, RZ, R6, RZ, 0x33, !PT ;  /* 0x00000006ff008212 */ /* 0x000fca00078e33ff */
[----:B0-----:R-:W-:-:S06]  /*0230*/  IMAD.WIDE R2, R0, 0x4, R2 ;  /* 0x0000000400027825 */ /* 0x001fcc00078e0202 */
[----:B------:R-:W2:Y:S02]  /*0240*/  LDG.E R2, desc[UR4][R2.64] ;  /* 0x0000000402027981 */ /* 0x000ea4000c1e1900 */
[----:B--2---:R-:W-:-:S05]  /*0250*/  FADD R7, R2, R7 ;  /* 0x0000000702077221 */ /* 0x004fca0000000000 */
[----:B------:R-:W-:Y:S01]  /*0260*/  STG.E desc[UR4][R4.64], R7 ;  /* 0x0000000704007986 */ /* 0x000fe2000c101904 */
[----:B------:R-:W-:Y:S05]  /*0270*/  EXIT ;  /* 0x000000000000794d */ /* 0x000fea0003800000 */
.L_x_27:
        /* <DEDUP_REMOVED lines=16> */
.L_x_35:


//--------------------- .nv.shared.reserved.0     --------------------------
	.section	.nv.shared.reserved.0,"aw",@nobits
	.weak		__nv_reservedSMEM_offset_0_alias
	.size		__nv_reservedSMEM_offset_0_alias, 0, 64
	.other		__nv_reservedSMEM_offset_0_alias,@"STO_CUDA_RESERVED_SHARED STV_DEFAULT"
__nv_reservedSMEM_offset_0_alias:
	.zero		0
	.zero		64


//--------------------- .nv.constant0._Z14elementWise_fpiiPfS_S_S_S_S_S_S_b --------------------------
	.section	.nv.constant0._Z14elementWise_fpiiPfS_S_S_S_S_S_S_b,"a",@progbits
	.sectionflags	@""
	.align	4
.nv.constant0._Z14elementWise_fpiiPfS_S_S_S_S_S_S_b:
	.zero		969


//--------------------- .nv.constant0._Z10pw_sigmoidPfS_i --------------------------
	.section	.nv.constant0._Z10pw_sigmoidPfS_i,"a",@progbits
	.sectionflags	@""
	.align	4
.nv.constant0._Z10pw_sigmoidPfS_i:
	.zero		916


//--------------------- .nv.constant0._Z7pw_tanhPfS_i --------------------------
	.section	.nv.constant0._Z7pw_tanhPfS_i,"a",@progbits
	.sectionflags	@""
	.align	4
.nv.constant0._Z7pw_tanhPfS_i:
	.zero		916


//--------------------- .nv.constant0._Z9pw_vecMulPfS_S_i --------------------------
	.section	.nv.constant0._Z9pw_vecMulPfS_S_i,"a",@progbits
	.sectionflags	@""
	.align	4
.nv.constant0._Z9pw_vecMulPfS_S_i:
	.zero		924


//--------------------- .nv.constant0._Z9pw_vecAddPfS_S_i --------------------------
	.section	.nv.constant0._Z9pw_vecAddPfS_S_i,"a",@progbits
	.sectionflags	@""
	.align	4
.nv.constant0._Z9pw_vecAddPfS_S_i:
	.zero		924


//--------------------- .nv.constant0._Z10pw_biasAddPfS_ii --------------------------
	.section	.nv.constant0._Z10pw_biasAddPfS_ii,"a",@progbits
	.sectionflags	@""
	.align	4
.nv.constant0._Z10pw_biasAddPfS_ii:
	.zero		920


//--------------------- SYMBOLS --------------------------

	.type		.nv.reservedSmem.offset0,@object
	.size		.nv.reservedSmem.offset0,0x4
